//
// Generated by NVIDIA NVVM Compiler
//
// Compiler Build ID: CL-36424714
// Cuda compilation tools, release 13.0, V13.0.88
// Based on NVVM 20.0.0
//

.version 9.0
.target sm_100
.address_size 64

	// .globl	popcount_weighted_optimized_kernel
// _ZZ23block_reduce_sum_doubledE4smem has been demoted
.extern .shared .align 16 .b8 smem_bytes[];
.extern .shared .align 16 .b8 smem[];

.visible .entry popcount_weighted_optimized_kernel(
	.param .u64 .ptr .align 1 popcount_weighted_optimized_kernel_param_0,
	.param .u64 .ptr .align 1 popcount_weighted_optimized_kernel_param_1,
	.param .u32 popcount_weighted_optimized_kernel_param_2,
	.param .u32 popcount_weighted_optimized_kernel_param_3,
	.param .u64 .ptr .align 1 popcount_weighted_optimized_kernel_param_4,
	.param .u64 .ptr .align 1 popcount_weighted_optimized_kernel_param_5,
	.param .u32 popcount_weighted_optimized_kernel_param_6,
	.param .u32 popcount_weighted_optimized_kernel_param_7,
	.param .f64 popcount_weighted_optimized_kernel_param_8,
	.param .u64 .ptr .align 1 popcount_weighted_optimized_kernel_param_9
)
{
	.reg .pred 	%p<39>;
	.reg .b32 	%r<106>;
	.reg .b64 	%rd<94>;
	.reg .b64 	%fd<23>;

	ld.param.u64 	%rd25, [popcount_weighted_optimized_kernel_param_0];
	ld.param.u64 	%rd26, [popcount_weighted_optimized_kernel_param_1];
	ld.param.u32 	%r20, [popcount_weighted_optimized_kernel_param_2];
	ld.param.u32 	%r21, [popcount_weighted_optimized_kernel_param_3];
	ld.param.u32 	%r22, [popcount_weighted_optimized_kernel_param_6];
	ld.param.u32 	%r23, [popcount_weighted_optimized_kernel_param_7];
	mov.u32 	%r1, %ctaid.x;
	setp.ge.s32 	%p1, %r1, %r23;
	@%p1 bra 	$L__BB0_27;
	mov.u32 	%r2, %tid.x;
	setp.ge.s32 	%p2, %r2, %r20;
	@%p2 bra 	$L__BB0_4;
	mov.u32 	%r3, %ntid.x;
	cvta.to.global.u64 	%rd1, %rd26;
	mov.u32 	%r25, smem_bytes;
	mov.u32 	%r101, %r2;
$L__BB0_3:
	mul.wide.s32 	%rd30, %r101, 8;
	add.s64 	%rd31, %rd1, %rd30;
	ld.global.nc.f64 	%fd10, [%rd31];
	shl.b32 	%r24, %r101, 3;
	add.s32 	%r26, %r25, %r24;
	st.shared.f64 	[%r26], %fd10;
	add.s32 	%r101, %r101, %r3;
	setp.lt.s32 	%p3, %r101, %r20;
	@%p3 bra 	$L__BB0_3;
$L__BB0_4:
	bar.sync 	0;
	cvt.u64.u32 	%rd2, %r1;
	cvt.s64.s32 	%rd3, %r21;
	setp.lt.s32 	%p4, %r22, 1;
	mov.f64 	%fd20, 0d0000000000000000;
	@%p4 bra 	$L__BB0_25;
	shl.b32 	%r28, %r20, 3;
	mov.u32 	%r29, smem_bytes;
	add.s32 	%r30, %r29, %r28;
	shr.s32 	%r31, %r21, 31;
	shr.u32 	%r32, %r31, 30;
	add.s32 	%r33, %r21, %r32;
	shr.s32 	%r6, %r33, 2;
	mov.u32 	%r7, %ntid.x;
	and.b32  	%r34, %r33, -4;
	add.s32 	%r8, %r34, %r2;
	and.b32  	%r9, %r2, 31;
	shr.u32 	%r35, %r2, 2;
	add.s32 	%r10, %r30, %r35;
	shl.b32 	%r36, %r2, 3;
	and.b32  	%r37, %r36, 248;
	add.s32 	%r11, %r30, %r37;
	mul.wide.u32 	%rd4, %r7, 16;
	cvta.to.global.u64 	%rd5, %rd25;
	cvt.s64.s32 	%rd32, %r22;
	mul.lo.s64 	%rd6, %rd32, %rd2;
	mov.f64 	%fd20, 0d0000000000000000;
	mov.b32 	%r102, 0;
$L__BB0_6:
	ld.param.u64 	%rd85, [popcount_weighted_optimized_kernel_param_5];
	cvt.u64.u32 	%rd33, %r102;
	add.s64 	%rd7, %rd6, %rd33;
	cvta.to.global.u64 	%rd34, %rd85;
	shl.b64 	%rd35, %rd7, 3;
	add.s64 	%rd36, %rd34, %rd35;
	ld.global.nc.f64 	%fd2, [%rd36];
	setp.eq.f64 	%p5, %fd2, 0d0000000000000000;
	@%p5 bra 	$L__BB0_24;
	setp.lt.s32 	%p6, %r20, 1;
	mul.lo.s64 	%rd8, %rd7, %rd3;
	@%p6 bra 	$L__BB0_24;
	ld.param.u64 	%rd84, [popcount_weighted_optimized_kernel_param_4];
	cvta.to.global.u64 	%rd37, %rd84;
	shl.b64 	%rd38, %rd8, 3;
	add.s64 	%rd9, %rd37, %rd38;
	mov.b32 	%r103, 0;
$L__BB0_9:
	shl.b32 	%r39, %r103, 3;
	mov.u32 	%r40, smem_bytes;
	add.s32 	%r41, %r40, %r39;
	ld.shared.f64 	%fd4, [%r41];
	setp.eq.f64 	%p7, %fd4, 0d0000000000000000;
	@%p7 bra 	$L__BB0_23;
	setp.ge.s32 	%p8, %r2, %r6;
	cvt.u64.u32 	%rd40, %r103;
	mul.lo.s64 	%rd41, %rd40, %rd3;
	shl.b64 	%rd42, %rd41, 3;
	add.s64 	%rd10, %rd5, %rd42;
	mov.b64 	%rd91, 0;
	@%p8 bra 	$L__BB0_13;
	mul.wide.u32 	%rd87, %r2, 16;
	mov.b64 	%rd91, 0;
	mov.u32 	%r104, %r2;
$L__BB0_12:
	add.s64 	%rd44, %rd10, %rd87;
	ld.global.nc.v4.u32 	{%r42, %r43, %r44, %r45}, [%rd44];
	add.s64 	%rd45, %rd9, %rd87;
	ld.global.nc.v4.u32 	{%r46, %r47, %r48, %r49}, [%rd45];
	and.b32  	%r50, %r46, %r42;
	popc.b32 	%r51, %r50;
	cvt.u64.u32 	%rd46, %r51;
	add.s64 	%rd47, %rd91, %rd46;
	and.b32  	%r52, %r47, %r43;
	popc.b32 	%r53, %r52;
	cvt.u64.u32 	%rd48, %r53;
	add.s64 	%rd49, %rd47, %rd48;
	and.b32  	%r54, %r48, %r44;
	popc.b32 	%r55, %r54;
	cvt.u64.u32 	%rd50, %r55;
	add.s64 	%rd51, %rd49, %rd50;
	and.b32  	%r56, %r49, %r45;
	popc.b32 	%r57, %r56;
	cvt.u64.u32 	%rd52, %r57;
	add.s64 	%rd91, %rd51, %rd52;
	add.s32 	%r104, %r104, %r7;
	add.s64 	%rd87, %rd87, %rd4;
	setp.lt.s32 	%p9, %r104, %r6;
	@%p9 bra 	$L__BB0_12;
$L__BB0_13:
	setp.ge.s32 	%p10, %r8, %r21;
	@%p10 bra 	$L__BB0_16;
	mov.u32 	%r105, %r8;
$L__BB0_15:
	mul.wide.s32 	%rd53, %r105, 8;
	add.s64 	%rd54, %rd10, %rd53;
	ld.global.nc.u64 	%rd55, [%rd54];
	add.s64 	%rd56, %rd9, %rd53;
	ld.global.nc.u64 	%rd57, [%rd56];
	and.b64  	%rd58, %rd57, %rd55;
	popc.b64 	%r58, %rd58;
	cvt.u64.u32 	%rd59, %r58;
	add.s64 	%rd91, %rd59, %rd91;
	add.s32 	%r105, %r105, %r7;
	setp.lt.s32 	%p11, %r105, %r21;
	@%p11 bra 	$L__BB0_15;
$L__BB0_16:
	setp.ne.s32 	%p12, %r9, 0;
	// begin inline asm
	mov.b64 {%r59,%r60}, %rd91;
	// end inline asm
	shfl.sync.down.b32	%r62|%p13, %r60, 16, 31, -1;
	shfl.sync.down.b32	%r61|%p14, %r59, 16, 31, -1;
	// begin inline asm
	mov.b64 %rd61, {%r61,%r62};
	// end inline asm
	add.s64 	%rd62, %rd61, %rd91;
	// begin inline asm
	mov.b64 {%r63,%r64}, %rd62;
	// end inline asm
	shfl.sync.down.b32	%r66|%p15, %r64, 8, 31, -1;
	shfl.sync.down.b32	%r65|%p16, %r63, 8, 31, -1;
	// begin inline asm
	mov.b64 %rd63, {%r65,%r66};
	// end inline asm
	add.s64 	%rd64, %rd63, %rd62;
	// begin inline asm
	mov.b64 {%r67,%r68}, %rd64;
	// end inline asm
	shfl.sync.down.b32	%r70|%p17, %r68, 4, 31, -1;
	shfl.sync.down.b32	%r69|%p18, %r67, 4, 31, -1;
	// begin inline asm
	mov.b64 %rd65, {%r69,%r70};
	// end inline asm
	add.s64 	%rd66, %rd65, %rd64;
	// begin inline asm
	mov.b64 {%r71,%r72}, %rd66;
	// end inline asm
	shfl.sync.down.b32	%r74|%p19, %r72, 2, 31, -1;
	shfl.sync.down.b32	%r73|%p20, %r71, 2, 31, -1;
	// begin inline asm
	mov.b64 %rd67, {%r73,%r74};
	// end inline asm
	add.s64 	%rd68, %rd67, %rd66;
	// begin inline asm
	mov.b64 {%r75,%r76}, %rd68;
	// end inline asm
	shfl.sync.down.b32	%r78|%p21, %r76, 1, 31, -1;
	shfl.sync.down.b32	%r77|%p22, %r75, 1, 31, -1;
	// begin inline asm
	mov.b64 %rd69, {%r77,%r78};
	// end inline asm
	add.s64 	%rd20, %rd69, %rd68;
	@%p12 bra 	$L__BB0_18;
	st.shared.u64 	[%r10], %rd20;
$L__BB0_18:
	add.s32 	%r79, %r7, 31;
	shr.u32 	%r80, %r79, 5;
	setp.ge.u32 	%p23, %r2, %r80;
	bar.sync 	0;
	mov.b64 	%rd93, 0;
	@%p23 bra 	$L__BB0_20;
	ld.shared.u64 	%rd93, [%r11];
$L__BB0_20:
	setp.gt.u32 	%p24, %r2, 31;
	@%p24 bra 	$L__BB0_22;
	// begin inline asm
	mov.b64 {%r81,%r82}, %rd93;
	// end inline asm
	shfl.sync.down.b32	%r84|%p25, %r82, 16, 31, -1;
	shfl.sync.down.b32	%r83|%p26, %r81, 16, 31, -1;
	// begin inline asm
	mov.b64 %rd72, {%r83,%r84};
	// end inline asm
	add.s64 	%rd73, %rd72, %rd93;
	// begin inline asm
	mov.b64 {%r85,%r86}, %rd73;
	// end inline asm
	shfl.sync.down.b32	%r88|%p27, %r86, 8, 31, -1;
	shfl.sync.down.b32	%r87|%p28, %r85, 8, 31, -1;
	// begin inline asm
	mov.b64 %rd74, {%r87,%r88};
	// end inline asm
	add.s64 	%rd75, %rd74, %rd73;
	// begin inline asm
	mov.b64 {%r89,%r90}, %rd75;
	// end inline asm
	shfl.sync.down.b32	%r92|%p29, %r90, 4, 31, -1;
	shfl.sync.down.b32	%r91|%p30, %r89, 4, 31, -1;
	// begin inline asm
	mov.b64 %rd76, {%r91,%r92};
	// end inline asm
	add.s64 	%rd77, %rd76, %rd75;
	// begin inline asm
	mov.b64 {%r93,%r94}, %rd77;
	// end inline asm
	shfl.sync.down.b32	%r96|%p31, %r94, 2, 31, -1;
	shfl.sync.down.b32	%r95|%p32, %r93, 2, 31, -1;
	// begin inline asm
	mov.b64 %rd78, {%r95,%r96};
	// end inline asm
	add.s64 	%rd79, %rd78, %rd77;
	// begin inline asm
	mov.b64 {%r97,%r98}, %rd79;
	// end inline asm
	shfl.sync.down.b32	%r100|%p33, %r98, 1, 31, -1;
	shfl.sync.down.b32	%r99|%p34, %r97, 1, 31, -1;
	// begin inline asm
	mov.b64 %rd80, {%r99,%r100};
	// end inline asm
	add.s64 	%rd93, %rd80, %rd79;
$L__BB0_22:
	setp.eq.s32 	%p35, %r2, 0;
	cvt.rn.f64.u64 	%fd13, %rd93;
	mul.f64 	%fd14, %fd4, %fd13;
	fma.rn.f64 	%fd15, %fd2, %fd14, %fd20;
	selp.f64 	%fd20, %fd15, %fd20, %p35;
$L__BB0_23:
	add.s32 	%r103, %r103, 1;
	setp.ne.s32 	%p36, %r103, %r20;
	@%p36 bra 	$L__BB0_9;
$L__BB0_24:
	add.s32 	%r102, %r102, 1;
	setp.ne.s32 	%p37, %r102, %r22;
	@%p37 bra 	$L__BB0_6;
$L__BB0_25:
	setp.ne.s32 	%p38, %r2, 0;
	@%p38 bra 	$L__BB0_27;
	ld.param.u64 	%rd86, [popcount_weighted_optimized_kernel_param_9];
	ld.param.f64 	%fd17, [popcount_weighted_optimized_kernel_param_8];
	mul.f64 	%fd16, %fd17, %fd20;
	cvta.to.global.u64 	%rd81, %rd86;
	shl.b64 	%rd82, %rd2, 3;
	add.s64 	%rd83, %rd81, %rd82;
	st.global.f64 	[%rd83], %fd16;
$L__BB0_27:
	ret;

}
	// .globl	pack_queries_batched_kernel
.visible .entry pack_queries_batched_kernel(
	.param .u64 .ptr .align 1 pack_queries_batched_kernel_param_0,
	.param .u32 pack_queries_batched_kernel_param_1,
	.param .u64 pack_queries_batched_kernel_param_2,
	.param .u32 pack_queries_batched_kernel_param_3,
	.param .u32 pack_queries_batched_kernel_param_4,
	.param .u64 pack_queries_batched_kernel_param_5,
	.param .u64 .ptr .align 1 pack_queries_batched_kernel_param_6
)
{
	.reg .pred 	%p<101>;
	.reg .b32 	%r<67>;
	.reg .b64 	%rd<163>;

	ld.param.u64 	%rd20, [pack_queries_batched_kernel_param_0];
	ld.param.u32 	%r31, [pack_queries_batched_kernel_param_1];
	ld.param.u64 	%rd21, [pack_queries_batched_kernel_param_2];
	ld.param.u32 	%r29, [pack_queries_batched_kernel_param_3];
	ld.param.u32 	%r30, [pack_queries_batched_kernel_param_4];
	ld.param.u64 	%rd22, [pack_queries_batched_kernel_param_5];
	ld.param.u64 	%rd23, [pack_queries_batched_kernel_param_6];
	cvta.to.global.u64 	%rd1, %rd23;
	mov.u32 	%r1, %ctaid.x;
	setp.ge.s32 	%p29, %r1, %r31;
	@%p29 bra 	$L__BB1_53;
	cvt.u64.u32 	%rd2, %r1;
	cvt.s64.s32 	%rd3, %r29;
	cvt.s64.s32 	%rd4, %r30;
	mul.lo.s64 	%rd5, %rd3, %rd2;
	mov.u32 	%r2, %tid.x;
	shr.u32 	%r64, %r2, 5;
	setp.ge.s32 	%p30, %r64, %r30;
	@%p30 bra 	$L__BB1_53;
	and.b32  	%r32, %r2, 31;
	cvt.u64.u32 	%rd6, %r32;
	setp.lt.s32 	%p31, %r29, 1;
	@%p31 bra 	$L__BB1_53;
	and.b32  	%r4, %r29, 3;
	and.b32  	%r5, %r29, 2147483644;
	neg.s32 	%r6, %r5;
	mul.lo.s64 	%rd24, %rd4, %rd3;
	mul.lo.s64 	%rd7, %rd24, %rd2;
	mov.u32 	%r33, %ntid.x;
	shr.u32 	%r7, %r33, 5;
	mul.lo.s64 	%rd8, %rd21, %rd2;
	cvta.to.global.u64 	%rd9, %rd20;
$L__BB1_4:
	setp.lt.u32 	%p32, %r29, 4;
	cvt.u64.u32 	%rd10, %r64;
	mul.wide.u32 	%rd25, %r64, 64;
	or.b64  	%rd11, %rd25, %rd6;
	or.b64  	%rd12, %rd11, 32;
	add.s64 	%rd26, %rd8, %rd11;
	shl.b64 	%rd27, %rd26, 3;
	add.s64 	%rd13, %rd9, %rd27;
	mov.b32 	%r66, 0;
	@%p32 bra 	$L__BB1_31;
	shl.b64 	%rd29, %rd10, 3;
	mad.lo.s64 	%rd30, %rd4, %rd5, %rd4;
	shl.b64 	%rd31, %rd30, 3;
	add.s64 	%rd14, %rd31, %rd29;
	add.s64 	%rd32, %rd7, %rd10;
	shl.b64 	%rd15, %rd32, 3;
	mov.b64 	%rd162, 3;
	mov.u64 	%rd161, %rd1;
	mov.u32 	%r65, %r6;
$L__BB1_6:
	setp.ge.s64 	%p34, %rd11, %rd21;
	mov.pred 	%p87, 0;
	@%p34 bra 	$L__BB1_8;
	ld.global.nc.u64 	%rd33, [%rd13];
	cvt.u32.u64 	%r35, %rd162;
	add.s32 	%r36, %r35, -3;
	mov.b64 	%rd34, 1;
	shl.b64 	%rd35, %rd34, %r36;
	and.b64  	%rd36, %rd35, %rd33;
	and.b64  	%rd37, %rd36, %rd22;
	setp.ne.s64 	%p87, %rd37, 0;
$L__BB1_8:
	setp.ge.s64 	%p36, %rd12, %rd21;
	mov.pred 	%p88, 0;
	@%p36 bra 	$L__BB1_10;
	ld.global.nc.u64 	%rd38, [%rd13+256];
	cvt.u32.u64 	%r37, %rd162;
	add.s32 	%r38, %r37, -3;
	mov.b64 	%rd39, 1;
	shl.b64 	%rd40, %rd39, %r38;
	and.b64  	%rd41, %rd40, %rd38;
	and.b64  	%rd42, %rd41, %rd22;
	setp.ne.s64 	%p88, %rd42, 0;
$L__BB1_10:
	cvt.u32.u64 	%r39, %rd6;
	setp.ne.s32 	%p37, %r39, 0;
	mov.b32 	%r40, -1;
	vote.sync.ballot.b32 	%r10, %p87, %r40;
	vote.sync.ballot.b32 	%r11, %p88, %r40;
	@%p37 bra 	$L__BB1_12;
	cvt.u64.u32 	%rd43, %r10;
	cvt.u64.u32 	%rd44, %r11;
	shl.b64 	%rd45, %rd44, 32;
	or.b64  	%rd46, %rd45, %rd43;
	add.s64 	%rd47, %rd161, %rd15;
	st.global.u64 	[%rd47], %rd46;
$L__BB1_12:
	mov.pred 	%p89, 0;
	@%p34 bra 	$L__BB1_14;
	ld.global.nc.u64 	%rd48, [%rd13];
	cvt.u32.u64 	%r41, %rd162;
	add.s32 	%r42, %r41, -2;
	mov.b64 	%rd49, 1;
	shl.b64 	%rd50, %rd49, %r42;
	and.b64  	%rd51, %rd50, %rd48;
	and.b64  	%rd52, %rd51, %rd22;
	setp.ne.s64 	%p89, %rd52, 0;
$L__BB1_14:
	mov.pred 	%p90, 0;
	@%p36 bra 	$L__BB1_16;
	ld.global.nc.u64 	%rd53, [%rd13+256];
	cvt.u32.u64 	%r43, %rd162;
	add.s32 	%r44, %r43, -2;
	mov.b64 	%rd54, 1;
	shl.b64 	%rd55, %rd54, %r44;
	and.b64  	%rd56, %rd55, %rd53;
	and.b64  	%rd57, %rd56, %rd22;
	setp.ne.s64 	%p90, %rd57, 0;
$L__BB1_16:
	cvt.u32.u64 	%r45, %rd6;
	setp.ne.s32 	%p44, %r45, 0;
	mov.b32 	%r46, -1;
	vote.sync.ballot.b32 	%r12, %p89, %r46;
	vote.sync.ballot.b32 	%r13, %p90, %r46;
	@%p44 bra 	$L__BB1_18;
	cvt.u64.u32 	%rd58, %r12;
	cvt.u64.u32 	%rd59, %r13;
	shl.b64 	%rd60, %rd59, 32;
	or.b64  	%rd61, %rd60, %rd58;
	add.s64 	%rd62, %rd161, %rd14;
	st.global.u64 	[%rd62], %rd61;
$L__BB1_18:
	mov.pred 	%p91, 0;
	@%p34 bra 	$L__BB1_20;
	ld.global.nc.u64 	%rd63, [%rd13];
	cvt.u32.u64 	%r47, %rd162;
	add.s32 	%r48, %r47, -1;
	mov.b64 	%rd64, 1;
	shl.b64 	%rd65, %rd64, %r48;
	and.b64  	%rd66, %rd65, %rd63;
	and.b64  	%rd67, %rd66, %rd22;
	setp.ne.s64 	%p91, %rd67, 0;
$L__BB1_20:
	mov.pred 	%p92, 0;
	@%p36 bra 	$L__BB1_22;
	ld.global.nc.u64 	%rd68, [%rd13+256];
	cvt.u32.u64 	%r49, %rd162;
	add.s32 	%r50, %r49, -1;
	mov.b64 	%rd69, 1;
	shl.b64 	%rd70, %rd69, %r50;
	and.b64  	%rd71, %rd70, %rd68;
	and.b64  	%rd72, %rd71, %rd22;
	setp.ne.s64 	%p92, %rd72, 0;
$L__BB1_22:
	cvt.u32.u64 	%r51, %rd6;
	setp.ne.s32 	%p51, %r51, 0;
	mov.b32 	%r52, -1;
	vote.sync.ballot.b32 	%r14, %p91, %r52;
	vote.sync.ballot.b32 	%r15, %p92, %r52;
	@%p51 bra 	$L__BB1_24;
	cvt.u64.u32 	%rd73, %r14;
	cvt.u64.u32 	%rd74, %r15;
	shl.b64 	%rd75, %rd74, 32;
	or.b64  	%rd76, %rd75, %rd73;
	add.s64 	%rd77, %rd5, 2;
	mul.lo.s64 	%rd78, %rd77, %rd4;
	shl.b64 	%rd79, %rd78, 3;
	shl.b64 	%rd80, %rd10, 3;
	add.s64 	%rd81, %rd79, %rd80;
	add.s64 	%rd82, %rd161, %rd81;
	st.global.u64 	[%rd82], %rd76;
$L__BB1_24:
	mov.pred 	%p93, 0;
	@%p34 bra 	$L__BB1_26;
	ld.global.nc.u64 	%rd83, [%rd13];
	cvt.u32.u64 	%r53, %rd162;
	mov.b64 	%rd84, 1;
	shl.b64 	%rd85, %rd84, %r53;
	and.b64  	%rd86, %rd85, %rd83;
	and.b64  	%rd87, %rd86, %rd22;
	setp.ne.s64 	%p93, %rd87, 0;
$L__BB1_26:
	mov.pred 	%p94, 0;
	@%p36 bra 	$L__BB1_28;
	ld.global.nc.u64 	%rd88, [%rd13+256];
	cvt.u32.u64 	%r54, %rd162;
	mov.b64 	%rd89, 1;
	shl.b64 	%rd90, %rd89, %r54;
	and.b64  	%rd91, %rd90, %rd88;
	and.b64  	%rd92, %rd91, %rd22;
	setp.ne.s64 	%p94, %rd92, 0;
$L__BB1_28:
	cvt.u32.u64 	%r55, %rd6;
	setp.ne.s32 	%p58, %r55, 0;
	mov.b32 	%r56, -1;
	vote.sync.ballot.b32 	%r16, %p93, %r56;
	vote.sync.ballot.b32 	%r17, %p94, %r56;
	@%p58 bra 	$L__BB1_30;
	cvt.u64.u32 	%rd93, %r16;
	cvt.u64.u32 	%rd94, %r17;
	shl.b64 	%rd95, %rd94, 32;
	or.b64  	%rd96, %rd95, %rd93;
	add.s64 	%rd97, %rd5, 3;
	mul.lo.s64 	%rd98, %rd97, %rd4;
	shl.b64 	%rd99, %rd98, 3;
	shl.b64 	%rd100, %rd10, 3;
	add.s64 	%rd101, %rd99, %rd100;
	add.s64 	%rd102, %rd161, %rd101;
	st.global.u64 	[%rd102], %rd96;
$L__BB1_30:
	add.s32 	%r65, %r65, 4;
	add.s64 	%rd162, %rd162, 4;
	shl.b64 	%rd103, %rd4, 5;
	add.s64 	%rd161, %rd161, %rd103;
	setp.ne.s32 	%p61, %r65, 0;
	mov.u32 	%r66, %r5;
	@%p61 bra 	$L__BB1_6;
$L__BB1_31:
	setp.eq.s32 	%p62, %r4, 0;
	@%p62 bra 	$L__BB1_52;
	setp.ge.s64 	%p64, %rd11, %rd21;
	mov.pred 	%p95, 0;
	@%p64 bra 	$L__BB1_34;
	ld.global.nc.u64 	%rd104, [%rd13];
	mov.b64 	%rd105, 1;
	shl.b64 	%rd106, %rd105, %r66;
	and.b64  	%rd107, %rd106, %rd104;
	and.b64  	%rd108, %rd107, %rd22;
	setp.ne.s64 	%p95, %rd108, 0;
$L__BB1_34:
	setp.ge.s64 	%p66, %rd12, %rd21;
	mov.pred 	%p96, 0;
	@%p66 bra 	$L__BB1_36;
	ld.global.nc.u64 	%rd109, [%rd13+256];
	mov.b64 	%rd110, 1;
	shl.b64 	%rd111, %rd110, %r66;
	and.b64  	%rd112, %rd111, %rd109;
	and.b64  	%rd113, %rd112, %rd22;
	setp.ne.s64 	%p96, %rd113, 0;
$L__BB1_36:
	cvt.u32.u64 	%r57, %rd6;
	setp.ne.s32 	%p67, %r57, 0;
	mov.b32 	%r58, -1;
	vote.sync.ballot.b32 	%r20, %p95, %r58;
	vote.sync.ballot.b32 	%r21, %p96, %r58;
	@%p67 bra 	$L__BB1_38;
	cvt.u64.u32 	%rd114, %r20;
	cvt.u64.u32 	%rd115, %r21;
	shl.b64 	%rd116, %rd115, 32;
	or.b64  	%rd117, %rd116, %rd114;
	cvt.u64.u32 	%rd118, %r66;
	add.s64 	%rd119, %rd5, %rd118;
	mad.lo.s64 	%rd120, %rd119, %rd4, %rd10;
	shl.b64 	%rd121, %rd120, 3;
	add.s64 	%rd122, %rd1, %rd121;
	st.global.u64 	[%rd122], %rd117;
$L__BB1_38:
	setp.eq.s32 	%p70, %r4, 1;
	add.s32 	%r22, %r66, 1;
	@%p70 bra 	$L__BB1_52;
	mov.pred 	%p97, 0;
	@%p64 bra 	$L__BB1_41;
	ld.global.nc.u64 	%rd123, [%rd13];
	mov.b64 	%rd124, 1;
	shl.b64 	%rd125, %rd124, %r22;
	and.b64  	%rd126, %rd125, %rd123;
	and.b64  	%rd127, %rd126, %rd22;
	setp.ne.s64 	%p97, %rd127, 0;
$L__BB1_41:
	mov.pred 	%p98, 0;
	@%p66 bra 	$L__BB1_43;
	ld.global.nc.u64 	%rd128, [%rd13+256];
	mov.b64 	%rd129, 1;
	shl.b64 	%rd130, %rd129, %r22;
	and.b64  	%rd131, %rd130, %rd128;
	and.b64  	%rd132, %rd131, %rd22;
	setp.ne.s64 	%p98, %rd132, 0;
$L__BB1_43:
	cvt.u32.u64 	%r59, %rd6;
	setp.ne.s32 	%p75, %r59, 0;
	mov.b32 	%r60, -1;
	vote.sync.ballot.b32 	%r23, %p97, %r60;
	vote.sync.ballot.b32 	%r24, %p98, %r60;
	@%p75 bra 	$L__BB1_45;
	cvt.u64.u32 	%rd133, %r23;
	cvt.u64.u32 	%rd134, %r24;
	shl.b64 	%rd135, %rd134, 32;
	or.b64  	%rd136, %rd135, %rd133;
	cvt.u64.u32 	%rd137, %r22;
	add.s64 	%rd138, %rd5, %rd137;
	mad.lo.s64 	%rd139, %rd138, %rd4, %rd10;
	shl.b64 	%rd140, %rd139, 3;
	add.s64 	%rd141, %rd1, %rd140;
	st.global.u64 	[%rd141], %rd136;
$L__BB1_45:
	setp.eq.s32 	%p78, %r4, 2;
	add.s32 	%r25, %r66, 2;
	@%p78 bra 	$L__BB1_52;
	mov.pred 	%p99, 0;
	@%p64 bra 	$L__BB1_48;
	ld.global.nc.u64 	%rd142, [%rd13];
	mov.b64 	%rd143, 1;
	shl.b64 	%rd144, %rd143, %r25;
	and.b64  	%rd145, %rd144, %rd142;
	and.b64  	%rd146, %rd145, %rd22;
	setp.ne.s64 	%p99, %rd146, 0;
$L__BB1_48:
	setp.ge.s64 	%p82, %rd12, %rd21;
	mov.pred 	%p100, 0;
	@%p82 bra 	$L__BB1_50;
	ld.global.nc.u64 	%rd147, [%rd13+256];
	mov.b64 	%rd148, 1;
	shl.b64 	%rd149, %rd148, %r25;
	and.b64  	%rd150, %rd149, %rd147;
	and.b64  	%rd151, %rd150, %rd22;
	setp.ne.s64 	%p100, %rd151, 0;
$L__BB1_50:
	setp.ne.s32 	%p83, %r59, 0;
	mov.b32 	%r62, -1;
	vote.sync.ballot.b32 	%r26, %p99, %r62;
	vote.sync.ballot.b32 	%r27, %p100, %r62;
	@%p83 bra 	$L__BB1_52;
	cvt.u64.u32 	%rd152, %r26;
	cvt.u64.u32 	%rd153, %r27;
	shl.b64 	%rd154, %rd153, 32;
	or.b64  	%rd155, %rd154, %rd152;
	cvt.u64.u32 	%rd156, %r25;
	add.s64 	%rd157, %rd5, %rd156;
	mad.lo.s64 	%rd158, %rd157, %rd4, %rd10;
	shl.b64 	%rd159, %rd158, 3;
	add.s64 	%rd160, %rd1, %rd159;
	st.global.u64 	[%rd160], %rd155;
$L__BB1_52:
	cvt.u32.u64 	%r63, %rd10;
	add.s32 	%r64, %r63, %r7;
	setp.lt.s32 	%p86, %r64, %r30;
	@%p86 bra 	$L__BB1_4;
$L__BB1_53:
	ret;

}
	// .globl	popcount_multiquery_optimized_kernel
.visible .entry popcount_multiquery_optimized_kernel(
	.param .u64 .ptr .align 1 popcount_multiquery_optimized_kernel_param_0,
	.param .u64 .ptr .align 1 popcount_multiquery_optimized_kernel_param_1,
	.param .u64 .ptr .align 1 popcount_multiquery_optimized_kernel_param_2,
	.param .u32 popcount_multiquery_optimized_kernel_param_3,
	.param .u32 popcount_multiquery_optimized_kernel_param_4,
	.param .u64 .ptr .align 1 popcount_multiquery_optimized_kernel_param_5,
	.param .u64 .ptr .align 1 popcount_multiquery_optimized_kernel_param_6,
	.param .u32 popcount_multiquery_optimized_kernel_param_7,
	.param .u32 popcount_multiquery_optimized_kernel_param_8,
	.param .f64 popcount_multiquery_optimized_kernel_param_9,
	.param .u64 .ptr .align 1 popcount_multiquery_optimized_kernel_param_10
)
{
	.reg .pred 	%p<51>;
	.reg .b32 	%r<128>;
	.reg .b64 	%rd<87>;
	.reg .b64 	%fd<49>;
	// demoted variable
	.shared .align 8 .b8 _ZZ23block_reduce_sum_doubledE4smem[256];
	ld.param.u64 	%rd21, [popcount_multiquery_optimized_kernel_param_0];
	ld.param.u64 	%rd22, [popcount_multiquery_optimized_kernel_param_1];
	ld.param.u64 	%rd23, [popcount_multiquery_optimized_kernel_param_2];
	ld.param.u32 	%r24, [popcount_multiquery_optimized_kernel_param_3];
	ld.param.u32 	%r21, [popcount_multiquery_optimized_kernel_param_4];
	ld.param.u64 	%rd25, [popcount_multiquery_optimized_kernel_param_6];
	ld.param.u32 	%r22, [popcount_multiquery_optimized_kernel_param_7];
	ld.param.u32 	%r23, [popcount_multiquery_optimized_kernel_param_8];
	mov.u32 	%r1, %ctaid.x;
	div.s32 	%r2, %r1, %r23;
	setp.ge.s32 	%p1, %r2, %r24;
	setp.lt.s32 	%p2, %r23, 0;
	or.pred  	%p3, %p2, %p1;
	@%p3 bra 	$L__BB2_26;
	cvta.to.global.u64 	%rd27, %rd23;
	cvta.to.global.u64 	%rd28, %rd22;
	mul.wide.u32 	%rd29, %r2, 4;
	add.s64 	%rd30, %rd27, %rd29;
	ld.global.nc.u32 	%r3, [%rd30];
	mul.wide.u32 	%rd31, %r2, 512;
	add.s64 	%rd1, %rd28, %rd31;
	mov.u32 	%r4, %tid.x;
	setp.ge.s32 	%p4, %r4, %r3;
	@%p4 bra 	$L__BB2_4;
	mov.u32 	%r5, %ntid.x;
	mov.u32 	%r26, smem;
	mov.u32 	%r123, %r4;
$L__BB2_3:
	mul.wide.s32 	%rd32, %r123, 8;
	add.s64 	%rd33, %rd1, %rd32;
	ld.global.nc.f64 	%fd14, [%rd33];
	shl.b32 	%r25, %r123, 3;
	add.s32 	%r27, %r26, %r25;
	st.shared.f64 	[%r27], %fd14;
	add.s32 	%r123, %r123, %r5;
	setp.lt.s32 	%p5, %r123, %r3;
	@%p5 bra 	$L__BB2_3;
$L__BB2_4:
	bar.sync 	0;
	cvt.s64.s32 	%rd2, %r21;
	rem.s32 	%r8, %r1, %r23;
	cvt.u64.u32 	%rd3, %r8;
	setp.lt.s32 	%p6, %r22, 1;
	mov.f64 	%fd45, 0d0000000000000000;
	@%p6 bra 	$L__BB2_19;
	shr.s32 	%r29, %r21, 31;
	shr.u32 	%r30, %r29, 30;
	add.s32 	%r31, %r21, %r30;
	shr.s32 	%r9, %r31, 2;
	mov.u32 	%r10, %ntid.x;
	and.b32  	%r32, %r31, -4;
	add.s32 	%r11, %r32, %r4;
	mul.wide.u32 	%rd4, %r10, 16;
	cvta.to.global.u64 	%rd5, %rd25;
	cvta.to.global.u64 	%rd6, %rd21;
	cvt.s64.s32 	%rd34, %r22;
	mul.lo.s64 	%rd7, %rd3, %rd34;
	mov.f64 	%fd45, 0d0000000000000000;
	mov.b32 	%r124, 0;
	mul.wide.u32 	%rd42, %r2, 64;
$L__BB2_6:
	cvt.u64.u32 	%rd35, %r124;
	add.s64 	%rd8, %rd7, %rd35;
	shl.b64 	%rd36, %rd8, 3;
	add.s64 	%rd37, %rd5, %rd36;
	ld.global.nc.f64 	%fd2, [%rd37];
	setp.eq.f64 	%p7, %fd2, 0d0000000000000000;
	@%p7 bra 	$L__BB2_18;
	setp.lt.s32 	%p8, %r3, 1;
	mul.lo.s64 	%rd9, %rd8, %rd2;
	@%p8 bra 	$L__BB2_18;
	ld.param.u64 	%rd80, [popcount_multiquery_optimized_kernel_param_5];
	cvta.to.global.u64 	%rd38, %rd80;
	shl.b64 	%rd39, %rd9, 3;
	add.s64 	%rd10, %rd38, %rd39;
	mov.b32 	%r125, 0;
$L__BB2_9:
	shl.b32 	%r34, %r125, 3;
	mov.u32 	%r35, smem;
	add.s32 	%r36, %r35, %r34;
	ld.shared.f64 	%fd4, [%r36];
	setp.eq.f64 	%p9, %fd4, 0d0000000000000000;
	@%p9 bra 	$L__BB2_17;
	setp.ge.s32 	%p10, %r4, %r9;
	cvt.u64.u32 	%rd41, %r125;
	add.s64 	%rd43, %rd42, %rd41;
	mul.lo.s64 	%rd44, %rd43, %rd2;
	shl.b64 	%rd45, %rd44, 3;
	add.s64 	%rd11, %rd6, %rd45;
	mov.b64 	%rd86, 0;
	@%p10 bra 	$L__BB2_13;
	mul.wide.u32 	%rd82, %r4, 16;
	mov.b64 	%rd86, 0;
	mov.u32 	%r126, %r4;
$L__BB2_12:
	add.s64 	%rd47, %rd11, %rd82;
	ld.global.nc.v4.u32 	{%r37, %r38, %r39, %r40}, [%rd47];
	add.s64 	%rd48, %rd10, %rd82;
	ld.global.nc.v4.u32 	{%r41, %r42, %r43, %r44}, [%rd48];
	and.b32  	%r45, %r41, %r37;
	popc.b32 	%r46, %r45;
	cvt.u64.u32 	%rd49, %r46;
	add.s64 	%rd50, %rd86, %rd49;
	and.b32  	%r47, %r42, %r38;
	popc.b32 	%r48, %r47;
	cvt.u64.u32 	%rd51, %r48;
	add.s64 	%rd52, %rd50, %rd51;
	and.b32  	%r49, %r43, %r39;
	popc.b32 	%r50, %r49;
	cvt.u64.u32 	%rd53, %r50;
	add.s64 	%rd54, %rd52, %rd53;
	and.b32  	%r51, %r44, %r40;
	popc.b32 	%r52, %r51;
	cvt.u64.u32 	%rd55, %r52;
	add.s64 	%rd86, %rd54, %rd55;
	add.s32 	%r126, %r126, %r10;
	add.s64 	%rd82, %rd82, %rd4;
	setp.lt.s32 	%p11, %r126, %r9;
	@%p11 bra 	$L__BB2_12;
$L__BB2_13:
	setp.ge.s32 	%p12, %r11, %r21;
	@%p12 bra 	$L__BB2_16;
	mov.u32 	%r127, %r11;
$L__BB2_15:
	mul.wide.s32 	%rd56, %r127, 8;
	add.s64 	%rd57, %rd11, %rd56;
	ld.global.nc.u64 	%rd58, [%rd57];
	add.s64 	%rd59, %rd10, %rd56;
	ld.global.nc.u64 	%rd60, [%rd59];
	and.b64  	%rd61, %rd60, %rd58;
	popc.b64 	%r53, %rd61;
	cvt.u64.u32 	%rd62, %r53;
	add.s64 	%rd86, %rd62, %rd86;
	add.s32 	%r127, %r127, %r10;
	setp.lt.s32 	%p13, %r127, %r21;
	@%p13 bra 	$L__BB2_15;
$L__BB2_16:
	and.b32  	%r74, %r4, 31;
	setp.eq.s32 	%p14, %r74, 0;
	// begin inline asm
	mov.b64 {%r54,%r55}, %rd86;
	// end inline asm
	shfl.sync.down.b32	%r57|%p15, %r55, 16, 31, -1;
	shfl.sync.down.b32	%r56|%p16, %r54, 16, 31, -1;
	// begin inline asm
	mov.b64 %rd64, {%r56,%r57};
	// end inline asm
	add.s64 	%rd65, %rd64, %rd86;
	// begin inline asm
	mov.b64 {%r58,%r59}, %rd65;
	// end inline asm
	shfl.sync.down.b32	%r61|%p17, %r59, 8, 31, -1;
	shfl.sync.down.b32	%r60|%p18, %r58, 8, 31, -1;
	// begin inline asm
	mov.b64 %rd66, {%r60,%r61};
	// end inline asm
	add.s64 	%rd67, %rd66, %rd65;
	// begin inline asm
	mov.b64 {%r62,%r63}, %rd67;
	// end inline asm
	shfl.sync.down.b32	%r65|%p19, %r63, 4, 31, -1;
	shfl.sync.down.b32	%r64|%p20, %r62, 4, 31, -1;
	// begin inline asm
	mov.b64 %rd68, {%r64,%r65};
	// end inline asm
	add.s64 	%rd69, %rd68, %rd67;
	// begin inline asm
	mov.b64 {%r66,%r67}, %rd69;
	// end inline asm
	shfl.sync.down.b32	%r69|%p21, %r67, 2, 31, -1;
	shfl.sync.down.b32	%r68|%p22, %r66, 2, 31, -1;
	// begin inline asm
	mov.b64 %rd70, {%r68,%r69};
	// end inline asm
	add.s64 	%rd71, %rd70, %rd69;
	// begin inline asm
	mov.b64 {%r70,%r71}, %rd71;
	// end inline asm
	shfl.sync.down.b32	%r73|%p23, %r71, 1, 31, -1;
	shfl.sync.down.b32	%r72|%p24, %r70, 1, 31, -1;
	// begin inline asm
	mov.b64 %rd72, {%r72,%r73};
	// end inline asm
	add.s64 	%rd73, %rd72, %rd71;
	cvt.rn.f64.u64 	%fd17, %rd73;
	mul.f64 	%fd18, %fd4, %fd17;
	fma.rn.f64 	%fd19, %fd2, %fd18, %fd45;
	selp.f64 	%fd45, %fd19, %fd45, %p14;
$L__BB2_17:
	add.s32 	%r125, %r125, 1;
	setp.ne.s32 	%p25, %r125, %r3;
	@%p25 bra 	$L__BB2_9;
$L__BB2_18:
	add.s32 	%r124, %r124, 1;
	setp.ne.s32 	%p26, %r124, %r22;
	@%p26 bra 	$L__BB2_6;
$L__BB2_19:
	and.b32  	%r20, %r4, 31;
	// begin inline asm
	mov.b64 {%r75,%r76}, %fd45;
	// end inline asm
	shfl.sync.down.b32	%r78|%p27, %r76, 16, 31, -1;
	shfl.sync.down.b32	%r77|%p28, %r75, 16, 31, -1;
	// begin inline asm
	mov.b64 %fd21, {%r77,%r78};
	// end inline asm
	add.f64 	%fd22, %fd45, %fd21;
	// begin inline asm
	mov.b64 {%r79,%r80}, %fd22;
	// end inline asm
	shfl.sync.down.b32	%r82|%p29, %r80, 8, 31, -1;
	shfl.sync.down.b32	%r81|%p30, %r79, 8, 31, -1;
	// begin inline asm
	mov.b64 %fd23, {%r81,%r82};
	// end inline asm
	add.f64 	%fd24, %fd22, %fd23;
	// begin inline asm
	mov.b64 {%r83,%r84}, %fd24;
	// end inline asm
	shfl.sync.down.b32	%r86|%p31, %r84, 4, 31, -1;
	shfl.sync.down.b32	%r85|%p32, %r83, 4, 31, -1;
	// begin inline asm
	mov.b64 %fd25, {%r85,%r86};
	// end inline asm
	add.f64 	%fd26, %fd24, %fd25;
	// begin inline asm
	mov.b64 {%r87,%r88}, %fd26;
	// end inline asm
	shfl.sync.down.b32	%r90|%p33, %r88, 2, 31, -1;
	shfl.sync.down.b32	%r89|%p34, %r87, 2, 31, -1;
	// begin inline asm
	mov.b64 %fd27, {%r89,%r90};
	// end inline asm
	add.f64 	%fd28, %fd26, %fd27;
	// begin inline asm
	mov.b64 {%r91,%r92}, %fd28;
	// end inline asm
	shfl.sync.down.b32	%r94|%p35, %r92, 1, 31, -1;
	shfl.sync.down.b32	%r93|%p36, %r91, 1, 31, -1;
	// begin inline asm
	mov.b64 %fd29, {%r93,%r94};
	// end inline asm
	add.f64 	%fd9, %fd28, %fd29;
	setp.ne.s32 	%p37, %r20, 0;
	@%p37 bra 	$L__BB2_21;
	shr.u32 	%r95, %r4, 2;
	mov.u32 	%r96, _ZZ23block_reduce_sum_doubledE4smem;
	add.s32 	%r97, %r96, %r95;
	st.shared.f64 	[%r97], %fd9;
$L__BB2_21:
	bar.sync 	0;
	mov.u32 	%r98, %ntid.x;
	shr.u32 	%r99, %r98, 5;
	setp.ge.u32 	%p38, %r4, %r99;
	mov.f64 	%fd48, 0d0000000000000000;
	@%p38 bra 	$L__BB2_23;
	shl.b32 	%r100, %r20, 3;
	mov.u32 	%r101, _ZZ23block_reduce_sum_doubledE4smem;
	add.s32 	%r102, %r101, %r100;
	ld.shared.f64 	%fd48, [%r102];
$L__BB2_23:
	setp.gt.u32 	%p39, %r4, 31;
	@%p39 bra 	$L__BB2_26;
	// begin inline asm
	mov.b64 {%r103,%r104}, %fd48;
	// end inline asm
	shfl.sync.down.b32	%r106|%p40, %r104, 16, 31, -1;
	shfl.sync.down.b32	%r105|%p41, %r103, 16, 31, -1;
	// begin inline asm
	mov.b64 %fd32, {%r105,%r106};
	// end inline asm
	add.f64 	%fd33, %fd48, %fd32;
	// begin inline asm
	mov.b64 {%r107,%r108}, %fd33;
	// end inline asm
	shfl.sync.down.b32	%r110|%p42, %r108, 8, 31, -1;
	shfl.sync.down.b32	%r109|%p43, %r107, 8, 31, -1;
	// begin inline asm
	mov.b64 %fd34, {%r109,%r110};
	// end inline asm
	add.f64 	%fd35, %fd33, %fd34;
	// begin inline asm
	mov.b64 {%r111,%r112}, %fd35;
	// end inline asm
	shfl.sync.down.b32	%r114|%p44, %r112, 4, 31, -1;
	shfl.sync.down.b32	%r113|%p45, %r111, 4, 31, -1;
	// begin inline asm
	mov.b64 %fd36, {%r113,%r114};
	// end inline asm
	add.f64 	%fd37, %fd35, %fd36;
	// begin inline asm
	mov.b64 {%r115,%r116}, %fd37;
	// end inline asm
	shfl.sync.down.b32	%r118|%p46, %r116, 2, 31, -1;
	shfl.sync.down.b32	%r117|%p47, %r115, 2, 31, -1;
	// begin inline asm
	mov.b64 %fd38, {%r117,%r118};
	// end inline asm
	add.f64 	%fd39, %fd37, %fd38;
	// begin inline asm
	mov.b64 {%r119,%r120}, %fd39;
	// end inline asm
	shfl.sync.down.b32	%r122|%p48, %r120, 1, 31, -1;
	shfl.sync.down.b32	%r121|%p49, %r119, 1, 31, -1;
	// begin inline asm
	mov.b64 %fd40, {%r121,%r122};
	// end inline asm
	add.f64 	%fd12, %fd39, %fd40;
	setp.ne.s32 	%p50, %r4, 0;
	@%p50 bra 	$L__BB2_26;
	ld.param.u64 	%rd81, [popcount_multiquery_optimized_kernel_param_10];
	ld.param.f64 	%fd42, [popcount_multiquery_optimized_kernel_param_9];
	mul.f64 	%fd41, %fd42, %fd12;
	mul.wide.u32 	%rd74, %r2, %r23;
	cvt.u64.u32 	%rd75, %r8;
	add.s64 	%rd76, %rd74, %rd75;
	cvta.to.global.u64 	%rd77, %rd81;
	shl.b64 	%rd78, %rd76, 3;
	add.s64 	%rd79, %rd77, %rd78;
	st.global.f64 	[%rd79], %fd41;
$L__BB2_26:
	ret;

}


// ===== COMPILED SASS (sm_100) =====

	.target	sm_100

	.elftype	@"ET_EXEC"


//--------------------- .note.nv.tkinfo           --------------------------
	.section	.note.nv.tkinfo,"",@"SHT_NOTE"
	.sectionflags	@"SHF_NOTE_NV_TKINFO"
	.tkinfo
        /*0018*/ 	.word	0x00000002
        /*0030*/ 	.string	""
        /*0030*/ 	.string	"ptxas"
        /*0030*/ 	.string	"Cuda compilation tools, release 13.0, V13.0.88"
        /*0030*/ 	.string	"Build cuda_13.0.r13.0/compiler.36424714_0"
        /*0030*/ 	.string	"-arch sm_100 -m 64 "



//--------------------- .note.nv.cuinfo           --------------------------
	.section	.note.nv.cuinfo,"",@"SHT_NOTE"
	.sectionflags	@"SHF_NOTE_NV_CUINFO"
        /*0018*/ 	.short	0x0002
        /*001a*/ 	.short	0x0064
        /*001c*/ 	.short	0x0082
	.zero		2


//--------------------- .nv.info                  --------------------------
	.section	.nv.info,"",@"SHT_CUDA_INFO"
	.align	4


	//----- nvinfo : EIATTR_REGCOUNT
	.align		4
        /*0000*/ 	.byte	0x04, 0x2f
        /*0002*/ 	.short	(.L_1 - .L_0)
	.align		4
.L_0:
        /*0004*/ 	.word	index@(popcount_weighted_optimized_kernel)
        /*0008*/ 	.word	0x00000026


	//----- nvinfo : EIATTR_FRAME_SIZE
	.align		4
.L_1:
        /*000c*/ 	.byte	0x04, 0x11
        /*000e*/ 	.short	(.L_3 - .L_2)
	.align		4
.L_2:
        /*0010*/ 	.word	index@(popcount_weighted_optimized_kernel)
        /*0014*/ 	.word	0x00000000


	//----- nvinfo : EIATTR_REGCOUNT
	.align		4
.L_3:
        /*0018*/ 	.byte	0x04, 0x2f
        /*001a*/ 	.short	(.L_5 - .L_4)
	.align		4
.L_4:
        /*001c*/ 	.word	index@(pack_queries_batched_kernel)
        /*0020*/ 	.word	0x0000001b


	//----- nvinfo : EIATTR_FRAME_SIZE
	.align		4
.L_5:
        /*0024*/ 	.byte	0x04, 0x11
        /*0026*/ 	.short	(.L_7 - .L_6)
	.align		4
.L_6:
        /*0028*/ 	.word	index@(pack_queries_batched_kernel)
        /*002c*/ 	.word	0x00000000


	//----- nvinfo : EIATTR_REGCOUNT
	.align		4
.L_7:
        /*0030*/ 	.byte	0x04, 0x2f
        /*0032*/ 	.short	(.L_9 - .L_8)
	.align		4
.L_8:
        /*0034*/ 	.word	index@(popcount_multiquery_optimized_kernel)
        /*0038*/ 	.word	0x0000001d


	//----- nvinfo : EIATTR_FRAME_SIZE
	.align		4
.L_9:
        /*003c*/ 	.byte	0x04, 0x11
        /*003e*/ 	.short	(.L_11 - .L_10)
	.align		4
.L_10:
        /*0040*/ 	.word	index@(popcount_multiquery_optimized_kernel)
        /*0044*/ 	.word	0x00000000


	//----- nvinfo : EIATTR_MIN_STACK_SIZE
	.align		4
.L_11:
        /*0048*/ 	.byte	0x04, 0x12
        /*004a*/ 	.short	(.L_13 - .L_12)
	.align		4
.L_12:
        /*004c*/ 	.word	index@(popcount_multiquery_optimized_kernel)
        /*0050*/ 	.word	0x00000000


	//----- nvinfo : EIATTR_MIN_STACK_SIZE
	.align		4
.L_13:
        /*0054*/ 	.byte	0x04, 0x12
        /*0056*/ 	.short	(.L_15 - .L_14)
	.align		4
.L_14:
        /*0058*/ 	.word	index@(pack_queries_batched_kernel)
        /*005c*/ 	.word	0x00000000


	//----- nvinfo : EIATTR_MIN_STACK_SIZE
	.align		4
.L_15:
        /*0060*/ 	.byte	0x04, 0x12
        /*0062*/ 	.short	(.L_17 - .L_16)
	.align		4
.L_16:
        /*0064*/ 	.word	index@(popcount_weighted_optimized_kernel)
        /*0068*/ 	.word	0x00000000
.L_17:


//--------------------- .nv.compat                --------------------------
	.section	.nv.compat,"",@"SHT_CUDA_COMPAT_INFO"
	.align	4
        /*0000*/ 	.byte	0x02, 0x09, 0x00, 0x00, 0x02, 0x02, 0x01, 0x00, 0x02, 0x05, 0x05, 0x00, 0x03, 0x07, 0x01, 0x01
        /*0010*/ 	.byte	0x02, 0x03, 0x00, 0x00, 0x02, 0x06, 0x01, 0x00, 0x04, 0x0b, 0x08, 0x00, 0x01, 0x00, 0x00, 0x00
        /*0020*/ 	.byte	0x00, 0x00, 0x00, 0x00


//--------------------- .nv.info.popcount_multiquery_optimized_kernel --------------------------
	.section	.nv.info.popcount_multiquery_optimized_kernel,"",@"SHT_CUDA_INFO"
	.sectionflags	@""
	.align	4


	//----- nvinfo : EIATTR_CUDA_API_VERSION
	.align		4
        /*0000*/ 	.byte	0x04, 0x37
        /*0002*/ 	.short	(.L_19 - .L_18)
.L_18:
        /*0004*/ 	.word	0x00000082


	//----- nvinfo : EIATTR_KPARAM_INFO
	.align		4
.L_19:
        /*0008*/ 	.byte	0x04, 0x17
        /*000a*/ 	.short	(.L_21 - .L_20)
.L_20:
        /*000c*/ 	.word	0x00000000
        /*0010*/ 	.short	0x000a
        /*0012*/ 	.short	0x0040
        /*0014*/ 	.byte	0x00, 0xf5, 0x21, 0x00


	//----- nvinfo : EIATTR_KPARAM_INFO
	.align		4
.L_21:
        /*0018*/ 	.byte	0x04, 0x17
        /*001a*/ 	.short	(.L_23 - .L_22)
.L_22:
        /*001c*/ 	.word	0x00000000
        /*0020*/ 	.short	0x0009
        /*0022*/ 	.short	0x0038
        /*0024*/ 	.byte	0x00, 0xf0, 0x21, 0x00


	//----- nvinfo : EIATTR_KPARAM_INFO
	.align		4
.L_23:
        /*0028*/ 	.byte	0x04, 0x17
        /*002a*/ 	.short	(.L_25 - .L_24)
.L_24:
        /*002c*/ 	.word	0x00000000
        /*0030*/ 	.short	0x0008
        /*0032*/ 	.short	0x0034
        /*0034*/ 	.byte	0x00, 0xf0, 0x11, 0x00


	//----- nvinfo : EIATTR_KPARAM_INFO
	.align		4
.L_25:
        /*0038*/ 	.byte	0x04, 0x17
        /*003a*/ 	.short	(.L_27 - .L_26)
.L_26:
        /*003c*/ 	.word	0x00000000
        /*0040*/ 	.short	0x0007
        /*0042*/ 	.short	0x0030
        /*0044*/ 	.byte	0x00, 0xf0, 0x11, 0x00


	//----- nvinfo : EIATTR_KPARAM_INFO
	.align		4
.L_27:
        /*0048*/ 	.byte	0x04, 0x17
        /*004a*/ 	.short	(.L_29 - .L_28)
.L_28:
        /*004c*/ 	.word	0x00000000
        /*0050*/ 	.short	0x0006
        /*0052*/ 	.short	0x0028
        /*0054*/ 	.byte	0x00, 0xf5, 0x21, 0x00


	//----- nvinfo : EIATTR_KPARAM_INFO
	.align		4
.L_29:
        /*0058*/ 	.byte	0x04, 0x17
        /*005a*/ 	.short	(.L_31 - .L_30)
.L_30:
        /*005c*/ 	.word	0x00000000
        /*0060*/ 	.short	0x0005
        /*0062*/ 	.short	0x0020
        /*0064*/ 	.byte	0x00, 0xf5, 0x21, 0x00


	//----- nvinfo : EIATTR_KPARAM_INFO
	.align		4
.L_31:
        /*0068*/ 	.byte	0x04, 0x17
        /*006a*/ 	.short	(.L_33 - .L_32)
.L_32:
        /*006c*/ 	.word	0x00000000
        /*0070*/ 	.short	0x0004
        /*0072*/ 	.short	0x001c
        /*0074*/ 	.byte	0x00, 0xf0, 0x11, 0x00


	//----- nvinfo : EIATTR_KPARAM_INFO
	.align		4
.L_33:
        /*0078*/ 	.byte	0x04, 0x17
        /*007a*/ 	.short	(.L_35 - .L_34)
.L_34:
        /*007c*/ 	.word	0x00000000
        /*0080*/ 	.short	0x0003
        /*0082*/ 	.short	0x0018
        /*0084*/ 	.byte	0x00, 0xf0, 0x11, 0x00


	//----- nvinfo : EIATTR_KPARAM_INFO
	.align		4
.L_35:
        /*0088*/ 	.byte	0x04, 0x17
        /*008a*/ 	.short	(.L_37 - .L_36)
.L_36:
        /*008c*/ 	.word	0x00000000
        /*0090*/ 	.short	0x0002
        /*0092*/ 	.short	0x0010
        /*0094*/ 	.byte	0x00, 0xf5, 0x21, 0x00


	//----- nvinfo : EIATTR_KPARAM_INFO
	.align		4
.L_37:
        /*0098*/ 	.byte	0x04, 0x17
        /*009a*/ 	.short	(.L_39 - .L_38)
.L_38:
        /*009c*/ 	.word	0x00000000
        /*00a0*/ 	.short	0x0001
        /*00a2*/ 	.short	0x0008
        /*00a4*/ 	.byte	0x00, 0xf5, 0x21, 0x00


	//----- nvinfo : EIATTR_KPARAM_INFO
	.align		4
.L_39:
        /*00a8*/ 	.byte	0x04, 0x17
        /*00aa*/ 	.short	(.L_41 - .L_40)
.L_40:
        /*00ac*/ 	.word	0x00000000
        /*00b0*/ 	.short	0x0000
        /*00b2*/ 	.short	0x0000
        /*00b4*/ 	.byte	0x00, 0xf5, 0x21, 0x00


	//----- nvinfo : EIATTR_SPARSE_MMA_MASK
	.align		4
.L_41:
        /*00b8*/ 	.byte	0x03, 0x50
        /*00ba*/ 	.short	0x0000


	//----- nvinfo : EIATTR_MAXREG_COUNT
	.align		4
        /*00bc*/ 	.byte	0x03, 0x1b
        /*00be*/ 	.short	0x00ff


	//----- nvinfo : EIATTR_NUM_BARRIERS
	.align		4
        /*00c0*/ 	.byte	0x02, 0x4c
        /*00c2*/ 	.byte	0x01
	.zero		1


	//----- nvinfo : EIATTR_MERCURY_ISA_VERSION
	.align		4
        /*00c4*/ 	.byte	0x03, 0x5f
        /*00c6*/ 	.short	0x0101


	//----- nvinfo : EIATTR_COOP_GROUP_MASK_REGIDS
	.align		4
        /*00c8*/ 	.byte	0x04, 0x29
        /*00ca*/ 	.short	(.L_43 - .L_42)


	//   ....[0]....
.L_42:
        /*00cc*/ 	.word	0xffffffff


	//   ....[1]....
        /*00d0*/ 	.word	0xffffffff


	//   ....[2]....
        /*00d4*/ 	.word	0xffffffff


	//   ....[3]....
        /*00d8*/ 	.word	0xffffffff


	//   ....[4]....
        /*00dc*/ 	.word	0xffffffff


	//   ....[5]....
        /*00e0*/ 	.word	0xffffffff


	//   ....[6]....
        /*00e4*/ 	.word	0xffffffff


	//   ....[7]....
        /*00e8*/ 	.word	0xffffffff


	//   ....[8]....
        /*00ec*/ 	.word	0xffffffff


	//   ....[9]....
        /*00f0*/ 	.word	0xffffffff


	//   ....[10]....
        /*00f4*/ 	.word	0xffffffff


	//   ....[11]....
        /*00f8*/ 	.word	0xffffffff


	//   ....[12]....
        /*00fc*/ 	.word	0xffffffff


	//   ....[13]....
        /*0100*/ 	.word	0xffffffff


	//   ....[14]....
        /*0104*/ 	.word	0xffffffff


	//   ....[15]....
        /*0108*/ 	.word	0xffffffff


	//   ....[16]....
        /*010c*/ 	.word	0xffffffff


	//   ....[17]....
        /*0110*/ 	.word	0xffffffff


	//   ....[18]....
        /*0114*/ 	.word	0xffffffff


	//   ....[19]....
        /*0118*/ 	.word	0xffffffff


	//   ....[20]....
        /*011c*/ 	.word	0xffffffff


	//   ....[21]....
        /*0120*/ 	.word	0xffffffff


	//   ....[22]....
        /*0124*/ 	.word	0xffffffff


	//   ....[23]....
        /*0128*/ 	.word	0xffffffff


	//   ....[24]....
        /*012c*/ 	.word	0xffffffff


	//   ....[25]....
        /*0130*/ 	.word	0xffffffff


	//   ....[26]....
        /*0134*/ 	.word	0xffffffff


	//   ....[27]....
        /*0138*/ 	.word	0xffffffff


	//   ....[28]....
        /*013c*/ 	.word	0xffffffff


	//   ....[29]....
        /*0140*/ 	.word	0xffffffff


	//----- nvinfo : EIATTR_COOP_GROUP_INSTR_OFFSETS
	.align		4
.L_43:
        /*0144*/ 	.byte	0x04, 0x28
        /*0146*/ 	.short	(.L_45 - .L_44)


	//   ....[0]....
.L_44:
        /*0148*/ 	.word	0x00000b90


	//   ....[1]....
        /*014c*/ 	.word	0x00000ba0


	//   ....[2]....
        /*0150*/ 	.word	0x00000bd0


	//   ....[3]....
        /*0154*/ 	.word	0x00000be0


	//   ....[4]....
        /*0158*/ 	.word	0x00000c10


	//   ....[5]....
        /*015c*/ 	.word	0x00000c20


	//   ....[6]....
        /*0160*/ 	.word	0x00000c50


	//   ....[7]....
        /*0164*/ 	.word	0x00000c60


	//   ....[8]....
        /*0168*/ 	.word	0x00000c90


	//   ....[9]....
        /*016c*/ 	.word	0x00000ca0


	//   ....[10]....
        /*0170*/ 	.word	0x00000d70


	//   ....[11]....
        /*0174*/ 	.word	0x00000da0


	//   ....[12]....
        /*0178*/ 	.word	0x00000de0


	//   ....[13]....
        /*017c*/ 	.word	0x00000df0


	//   ....[14]....
        /*0180*/ 	.word	0x00000e40


	//   ....[15]....
        /*0184*/ 	.word	0x00000e50


	//   ....[16]....
        /*0188*/ 	.word	0x00000eb0


	//   ....[17]....
        /*018c*/ 	.word	0x00000ed0


	//   ....[18]....
        /*0190*/ 	.word	0x00000ef0


	//   ....[19]....
        /*0194*/ 	.word	0x00000f00


	//   ....[20]....
        /*0198*/ 	.word	0x00000f80


	//   ....[21]....
        /*019c*/ 	.word	0x00000fa0


	//   ....[22]....
        /*01a0*/ 	.word	0x00000fc0


	//   ....[23]....
        /*01a4*/ 	.word	0x00000fd0


	//   ....[24]....
        /*01a8*/ 	.word	0x00000ff0


	//   ....[25]....
        /*01ac*/ 	.word	0x00001000


	//   ....[26]....
        /*01b0*/ 	.word	0x00001020


	//   ....[27]....
        /*01b4*/ 	.word	0x00001030


	//   ....[28]....
        /*01b8*/ 	.word	0x00001050


	//   ....[29]....
        /*01bc*/ 	.word	0x00001060


	//----- nvinfo : EIATTR_VRC_CTA_INIT_COUNT
	.align		4
.L_45:
        /*01c0*/ 	.byte	0x02, 0x4a
	.zero		1
	.zero		1


	//----- nvinfo : EIATTR_EXIT_INSTR_OFFSETS
	.align		4
        /*01c4*/ 	.byte	0x04, 0x1c
        /*01c6*/ 	.short	(.L_47 - .L_46)


	//   ....[0]....
.L_46:
        /*01c8*/ 	.word	0x00000240


	//   ....[1]....
        /*01cc*/ 	.word	0x00000f70


	//   ....[2]....
        /*01d0*/ 	.word	0x00001070


	//   ....[3]....
        /*01d4*/ 	.word	0x00001150


	//----- nvinfo : EIATTR_CRS_STACK_SIZE
	.align		4
.L_47:
        /*01d8*/ 	.byte	0x04, 0x1e
        /*01da*/ 	.short	(.L_49 - .L_48)
.L_48:
        /*01dc*/ 	.word	0x00000000


	//----- nvinfo : EIATTR_CBANK_PARAM_SIZE
	.align		4
.L_49:
        /*01e0*/ 	.byte	0x03, 0x19
        /*01e2*/ 	.short	0x0048


	//----- nvinfo : EIATTR_PARAM_CBANK
	.align		4
        /*01e4*/ 	.byte	0x04, 0x0a
        /*01e6*/ 	.short	(.L_51 - .L_50)
	.align		4
.L_50:
        /*01e8*/ 	.word	index@(.nv.constant0.popcount_multiquery_optimized_kernel)
        /*01ec*/ 	.short	0x0380
        /*01ee*/ 	.short	0x0048


	//----- nvinfo : EIATTR_SW_WAR
	.align		4
.L_51:
        /*01f0*/ 	.byte	0x04, 0x36
        /*01f2*/ 	.short	(.L_53 - .L_52)
.L_52:
        /*01f4*/ 	.word	0x00000008
.L_53:


//--------------------- .nv.info.pack_queries_batched_kernel --------------------------
	.section	.nv.info.pack_queries_batched_kernel,"",@"SHT_CUDA_INFO"
	.sectionflags	@""
	.align	4


	//----- nvinfo : EIATTR_CUDA_API_VERSION
	.align		4
        /*0000*/ 	.byte	0x04, 0x37
        /*0002*/ 	.short	(.L_55 - .L_54)
.L_54:
        /*0004*/ 	.word	0x00000082


	//----- nvinfo : EIATTR_KPARAM_INFO
	.align		4
.L_55:
        /*0008*/ 	.byte	0x04, 0x17
        /*000a*/ 	.short	(.L_57 - .L_56)
.L_56:
        /*000c*/ 	.word	0x00000000
        /*0010*/ 	.short	0x0006
        /*0012*/ 	.short	0x0028
        /*0014*/ 	.byte	0x00, 0xf5, 0x21, 0x00


	//----- nvinfo : EIATTR_KPARAM_INFO
	.align		4
.L_57:
        /*0018*/ 	.byte	0x04, 0x17
        /*001a*/ 	.short	(.L_59 - .L_58)
.L_58:
        /*001c*/ 	.word	0x00000000
        /*0020*/ 	.short	0x0005
        /*0022*/ 	.short	0x0020
        /*0024*/ 	.byte	0x00, 0xf0, 0x21, 0x00


	//----- nvinfo : EIATTR_KPARAM_INFO
	.align		4
.L_59:
        /*0028*/ 	.byte	0x04, 0x17
        /*002a*/ 	.short	(.L_61 - .L_60)
.L_60:
        /*002c*/ 	.word	0x00000000
        /*0030*/ 	.short	0x0004
        /*0032*/ 	.short	0x001c
        /*0034*/ 	.byte	0x00, 0xf0, 0x11, 0x00


	//----- nvinfo : EIATTR_KPARAM_INFO
	.align		4
.L_61:
        /*0038*/ 	.byte	0x04, 0x17
        /*003a*/ 	.short	(.L_63 - .L_62)
.L_62:
        /*003c*/ 	.word	0x00000000
        /*0040*/ 	.short	0x0003
        /*0042*/ 	.short	0x0018
        /*0044*/ 	.byte	0x00, 0xf0, 0x11, 0x00


	//----- nvinfo : EIATTR_KPARAM_INFO
	.align		4
.L_63:
        /*0048*/ 	.byte	0x04, 0x17
        /*004a*/ 	.short	(.L_65 - .L_64)
.L_64:
        /*004c*/ 	.word	0x00000000
        /*0050*/ 	.short	0x0002
        /*0052*/ 	.short	0x0010
        /*0054*/ 	.byte	0x00, 0xf0, 0x21, 0x00


	//----- nvinfo : EIATTR_KPARAM_INFO
	.align		4
.L_65:
        /*0058*/ 	.byte	0x04, 0x17
        /*005a*/ 	.short	(.L_67 - .L_66)
.L_66:
        /*005c*/ 	.word	0x00000000
        /*0060*/ 	.short	0x0001
        /*0062*/ 	.short	0x0008
        /*0064*/ 	.byte	0x00, 0xf0, 0x11, 0x00


	//----- nvinfo : EIATTR_KPARAM_INFO
	.align		4
.L_67:
        /*0068*/ 	.byte	0x04, 0x17
        /*006a*/ 	.short	(.L_69 - .L_68)
.L_68:
        /*006c*/ 	.word	0x00000000
        /*0070*/ 	.short	0x0000
        /*0072*/ 	.short	0x0000
        /*0074*/ 	.byte	0x00, 0xf5, 0x21, 0x00


	//----- nvinfo : EIATTR_SPARSE_MMA_MASK
	.align		4
.L_69:
        /*0078*/ 	.byte	0x03, 0x50
        /*007a*/ 	.short	0x0000


	//----- nvinfo : EIATTR_MAXREG_COUNT
	.align		4
        /*007c*/ 	.byte	0x03, 0x1b
        /*007e*/ 	.short	0x00ff


	//----- nvinfo : EIATTR_MERCURY_ISA_VERSION
	.align		4
        /*0080*/ 	.byte	0x03, 0x5f
        /*0082*/ 	.short	0x0101


	//----- nvinfo : EIATTR_COOP_GROUP_MASK_REGIDS
	.align		4
        /*0084*/ 	.byte	0x04, 0x29
        /*0086*/ 	.short	(.L_71 - .L_70)


	//   ....[0]....
.L_70:
        /*0088*/ 	.word	0xffffffff


	//   ....[1]....
        /*008c*/ 	.word	0xffffffff


	//   ....[2]....
        /*0090*/ 	.word	0xffffffff


	//   ....[3]....
        /*0094*/ 	.word	0xffffffff


	//   ....[4]....
        /*0098*/ 	.word	0xffffffff


	//   ....[5]....
        /*009c*/ 	.word	0xffffffff


	//   ....[6]....
        /*00a0*/ 	.word	0xffffffff


	//   ....[7]....
        /*00a4*/ 	.word	0xffffffff


	//   ....[8]....
        /*00a8*/ 	.word	0xffffffff


	//   ....[9]....
        /*00ac*/ 	.word	0xffffffff


	//   ....[10]....
        /*00b0*/ 	.word	0xffffffff


	//   ....[11]....
        /*00b4*/ 	.word	0xffffffff


	//   ....[12]....
        /*00b8*/ 	.word	0xffffffff


	//   ....[13]....
        /*00bc*/ 	.word	0xffffffff


	//   ....[14]....
        /*00c0*/ 	.word	0x05000010


	//   ....[15]....
        /*00c4*/ 	.word	0x05000010


	//   ....[16]....
        /*00c8*/ 	.word	0x05000010


	//   ....[17]....
        /*00cc*/ 	.word	0x05000010


	//   ....[18]....
        /*00d0*/ 	.word	0x05000010


	//   ....[19]....
        /*00d4*/ 	.word	0x05000010


	//   ....[20]....
        /*00d8*/ 	.word	0x05000010


	//   ....[21]....
        /*00dc*/ 	.word	0x05000010


	//   ....[22]....
        /*00e0*/ 	.word	0x05000010


	//   ....[23]....
        /*00e4*/ 	.word	0x05000010


	//   ....[24]....
        /*00e8*/ 	.word	0x05000010


	//   ....[25]....
        /*00ec*/ 	.word	0x05000010


	//   ....[26]....
        /*00f0*/ 	.word	0x05000010


	//   ....[27]....
        /*00f4*/ 	.word	0x05000010


	//----- nvinfo : EIATTR_COOP_GROUP_INSTR_OFFSETS
	.align		4
.L_71:
        /*00f8*/ 	.byte	0x04, 0x28
        /*00fa*/ 	.short	(.L_73 - .L_72)


	//   ....[0]....
.L_72:
        /*00fc*/ 	.word	0x00000700


	//   ....[1]....
        /*0100*/ 	.word	0x00000710


	//   ....[2]....
        /*0104*/ 	.word	0x000008f0


	//   ....[3]....
        /*0108*/ 	.word	0x00000900


	//   ....[4]....
        /*010c*/ 	.word	0x00000ae0


	//   ....[5]....
        /*0110*/ 	.word	0x00000af0


	//   ....[6]....
        /*0114*/ 	.word	0x00000d80


	//   ....[7]....
        /*0118*/ 	.word	0x00000d90


	//   ....[8]....
        /*011c*/ 	.word	0x00001170


	//   ....[9]....
        /*0120*/ 	.word	0x00001180


	//   ....[10]....
        /*0124*/ 	.word	0x00001490


	//   ....[11]....
        /*0128*/ 	.word	0x000014a0


	//   ....[12]....
        /*012c*/ 	.word	0x000017a0


	//   ....[13]....
        /*0130*/ 	.word	0x000017b0


	//   ....[14]....
        /*0134*/ 	.word	0x00001970


	//   ....[15]....
        /*0138*/ 	.word	0x000019e0


	//   ....[16]....
        /*013c*/ 	.word	0x00001a50


	//   ....[17]....
        /*0140*/ 	.word	0x00001ac0


	//   ....[18]....
        /*0144*/ 	.word	0x00001b30


	//   ....[19]....
        /*0148*/ 	.word	0x00001ba0


	//   ....[20]....
        /*014c*/ 	.word	0x00001c10


	//   ....[21]....
        /*0150*/ 	.word	0x00001c80


	//   ....[22]....
        /*0154*/ 	.word	0x00001cf0


	//   ....[23]....
        /*0158*/ 	.word	0x00001d60


	//   ....[24]....
        /*015c*/ 	.word	0x00001dc0


	//   ....[25]....
        /*0160*/ 	.word	0x00001e30


	//   ....[26]....
        /*0164*/ 	.word	0x00001e90


	//   ....[27]....
        /*0168*/ 	.word	0x00001f00


	//----- nvinfo : EIATTR_VRC_CTA_INIT_COUNT
	.align		4
.L_73:
        /*016c*/ 	.byte	0x02, 0x4a
	.zero		1
	.zero		1


	//----- nvinfo : EIATTR_EXIT_INSTR_OFFSETS
	.align		4
        /*0170*/ 	.byte	0x04, 0x1c
        /*0172*/ 	.short	(.L_75 - .L_74)


	//   ....[0]....
.L_74:
        /*0174*/ 	.word	0x00000040


	//   ....[1]....
        /*0178*/ 	.word	0x00000090


	//   ....[2]....
        /*017c*/ 	.word	0x000000c0


	//   ....[3]....
        /*0180*/ 	.word	0x00001930


	//----- nvinfo : EIATTR_CRS_STACK_SIZE
	.align		4
.L_75:
        /*0184*/ 	.byte	0x04, 0x1e
        /*0186*/ 	.short	(.L_77 - .L_76)
.L_76:
        /*0188*/ 	.word	0x00000000


	//----- nvinfo : EIATTR_CBANK_PARAM_SIZE
	.align		4
.L_77:
        /*018c*/ 	.byte	0x03, 0x19
        /*018e*/ 	.short	0x0030


	//----- nvinfo : EIATTR_PARAM_CBANK
	.align		4
        /*0190*/ 	.byte	0x04, 0x0a
        /*0192*/ 	.short	(.L_79 - .L_78)
	.align		4
.L_78:
        /*0194*/ 	.word	index@(.nv.constant0.pack_queries_batched_kernel)
        /*0198*/ 	.short	0x0380
        /*019a*/ 	.short	0x0030


	//----- nvinfo : EIATTR_SW_WAR
	.align		4
.L_79:
        /*019c*/ 	.byte	0x04, 0x36
        /*019e*/ 	.short	(.L_81 - .L_80)
.L_80:
        /*01a0*/ 	.word	0x00000008
.L_81:


//--------------------- .nv.info.popcount_weighted_optimized_kernel --------------------------
	.section	.nv.info.popcount_weighted_optimized_kernel,"",@"SHT_CUDA_INFO"
	.sectionflags	@""
	.align	4


	//----- nvinfo : EIATTR_CUDA_API_VERSION
	.align		4
        /*0000*/ 	.byte	0x04, 0x37
        /*0002*/ 	.short	(.L_83 - .L_82)
.L_82:
        /*0004*/ 	.word	0x00000082


	//----- nvinfo : EIATTR_KPARAM_INFO
	.align		4
.L_83:
        /*0008*/ 	.byte	0x04, 0x17
        /*000a*/ 	.short	(.L_85 - .L_84)
.L_84:
        /*000c*/ 	.word	0x00000000
        /*0010*/ 	.short	0x0009
        /*0012*/ 	.short	0x0038
        /*0014*/ 	.byte	0x00, 0xf5, 0x21, 0x00


	//----- nvinfo : EIATTR_KPARAM_INFO
	.align		4
.L_85:
        /*0018*/ 	.byte	0x04, 0x17
        /*001a*/ 	.short	(.L_87 - .L_86)
.L_86:
        /*001c*/ 	.word	0x00000000
        /*0020*/ 	.short	0x0008
        /*0022*/ 	.short	0x0030
        /*0024*/ 	.byte	0x00, 0xf0, 0x21, 0x00


	//----- nvinfo : EIATTR_KPARAM_INFO
	.align		4
.L_87:
        /*0028*/ 	.byte	0x04, 0x17
        /*002a*/ 	.short	(.L_89 - .L_88)
.L_88:
        /*002c*/ 	.word	0x00000000
        /*0030*/ 	.short	0x0007
        /*0032*/ 	.short	0x002c
        /*0034*/ 	.byte	0x00, 0xf0, 0x11, 0x00


	//----- nvinfo : EIATTR_KPARAM_INFO
	.align		4
.L_89:
        /*0038*/ 	.byte	0x04, 0x17
        /*003a*/ 	.short	(.L_91 - .L_90)
.L_90:
        /*003c*/ 	.word	0x00000000
        /*0040*/ 	.short	0x0006
        /*0042*/ 	.short	0x0028
        /*0044*/ 	.byte	0x00, 0xf0, 0x11, 0x00


	//----- nvinfo : EIATTR_KPARAM_INFO
	.align		4
.L_91:
        /*0048*/ 	.byte	0x04, 0x17
        /*004a*/ 	.short	(.L_93 - .L_92)
.L_92:
        /*004c*/ 	.word	0x00000000
        /*0050*/ 	.short	0x0005
        /*0052*/ 	.short	0x0020
        /*0054*/ 	.byte	0x00, 0xf5, 0x21, 0x00


	//----- nvinfo : EIATTR_KPARAM_INFO
	.align		4
.L_93:
        /*0058*/ 	.byte	0x04, 0x17
        /*005a*/ 	.short	(.L_95 - .L_94)
.L_94:
        /*005c*/ 	.word	0x00000000
        /*0060*/ 	.short	0x0004
        /*0062*/ 	.short	0x0018
        /*0064*/ 	.byte	0x00, 0xf5, 0x21, 0x00


	//----- nvinfo : EIATTR_KPARAM_INFO
	.align		4
.L_95:
        /*0068*/ 	.byte	0x04, 0x17
        /*006a*/ 	.short	(.L_97 - .L_96)
.L_96:
        /*006c*/ 	.word	0x00000000
        /*0070*/ 	.short	0x0003
        /*0072*/ 	.short	0x0014
        /*0074*/ 	.byte	0x00, 0xf0, 0x11, 0x00


	//----- nvinfo : EIATTR_KPARAM_INFO
	.align		4
.L_97:
        /*0078*/ 	.byte	0x04, 0x17
        /*007a*/ 	.short	(.L_99 - .L_98)
.L_98:
        /*007c*/ 	.word	0x00000000
        /*0080*/ 	.short	0x0002
        /*0082*/ 	.short	0x0010
        /*0084*/ 	.byte	0x00, 0xf0, 0x11, 0x00


	//----- nvinfo : EIATTR_KPARAM_INFO
	.align		4
.L_99:
        /*0088*/ 	.byte	0x04, 0x17
        /*008a*/ 	.short	(.L_101 - .L_100)
.L_100:
        /*008c*/ 	.word	0x00000000
        /*0090*/ 	.short	0x0001
        /*0092*/ 	.short	0x0008
        /*0094*/ 	.byte	0x00, 0xf5, 0x21, 0x00


	//----- nvinfo : EIATTR_KPARAM_INFO
	.align		4
.L_101:
        /*0098*/ 	.byte	0x04, 0x17
        /*009a*/ 	.short	(.L_103 - .L_102)
.L_102:
        /*009c*/ 	.word	0x00000000
        /*00a0*/ 	.short	0x0000
        /*00a2*/ 	.short	0x0000
        /*00a4*/ 	.byte	0x00, 0xf5, 0x21, 0x00


	//----- nvinfo : EIATTR_SPARSE_MMA_MASK
	.align		4
.L_103:
        /*00a8*/ 	.byte	0x03, 0x50
        /*00aa*/ 	.short	0x0000


	//----- nvinfo : EIATTR_MAXREG_COUNT
	.align		4
        /*00ac*/ 	.byte	0x03, 0x1b
        /*00ae*/ 	.short	0x00ff


	//----- nvinfo : EIATTR_NUM_BARRIERS
	.align		4
        /*00b0*/ 	.byte	0x02, 0x4c
        /*00b2*/ 	.byte	0x01
	.zero		1


	//----- nvinfo : EIATTR_MERCURY_ISA_VERSION
	.align		4
        /*00b4*/ 	.byte	0x03, 0x5f
        /*00b6*/ 	.short	0x0101


	//----- nvinfo : EIATTR_COOP_GROUP_MASK_REGIDS
	.align		4
        /*00b8*/ 	.byte	0x04, 0x29
        /*00ba*/ 	.short	(.L_105 - .L_104)


	//   ....[0]....
.L_104:
        /*00bc*/ 	.word	0xffffffff


	//   ....[1]....
        /*00c0*/ 	.word	0xffffffff


	//   ....[2]....
        /*00c4*/ 	.word	0xffffffff


	//   ....[3]....
        /*00c8*/ 	.word	0xffffffff


	//   ....[4]....
        /*00cc*/ 	.word	0xffffffff


	//   ....[5]....
        /*00d0*/ 	.word	0xffffffff


	//   ....[6]....
        /*00d4*/ 	.word	0xffffffff


	//   ....[7]....
        /*00d8*/ 	.word	0xffffffff


	//   ....[8]....
        /*00dc*/ 	.word	0xffffffff


	//   ....[9]....
        /*00e0*/ 	.word	0xffffffff


	//   ....[10]....
        /*00e4*/ 	.word	0xffffffff


	//   ....[11]....
        /*00e8*/ 	.word	0xffffffff


	//   ....[12]....
        /*00ec*/ 	.word	0xffffffff


	//   ....[13]....
        /*00f0*/ 	.word	0xffffffff


	//   ....[14]....
        /*00f4*/ 	.word	0xffffffff


	//   ....[15]....
        /*00f8*/ 	.word	0xffffffff


	//   ....[16]....
        /*00fc*/ 	.word	0xffffffff


	//   ....[17]....
        /*0100*/ 	.word	0xffffffff


	//   ....[18]....
        /*0104*/ 	.word	0xffffffff


	//   ....[19]....
        /*0108*/ 	.word	0xffffffff


	//   ....[20]....
        /*010c*/ 	.word	0x05000006


	//   ....[21]....
        /*0110*/ 	.word	0x05000006


	//   ....[22]....
        /*0114*/ 	.word	0x05000006


	//   ....[23]....
        /*0118*/ 	.word	0x05000006


	//   ....[24]....
        /*011c*/ 	.word	0x05000006


	//   ....[25]....
        /*0120*/ 	.word	0x05000006


	//   ....[26]....
        /*0124*/ 	.word	0x05000006


	//   ....[27]....
        /*0128*/ 	.word	0x05000006


	//   ....[28]....
        /*012c*/ 	.word	0x05000006


	//   ....[29]....
        /*0130*/ 	.word	0x05000006


	//   ....[30]....
        /*0134*/ 	.word	0x05000006


	//   ....[31]....
        /*0138*/ 	.word	0x05000006


	//   ....[32]....
        /*013c*/ 	.word	0x05000006


	//   ....[33]....
        /*0140*/ 	.word	0x05000006


	//   ....[34]....
        /*0144*/ 	.word	0x05000006


	//   ....[35]....
        /*0148*/ 	.word	0x05000006


	//   ....[36]....
        /*014c*/ 	.word	0x05000006


	//   ....[37]....
        /*0150*/ 	.word	0x05000006


	//   ....[38]....
        /*0154*/ 	.word	0x05000006


	//   ....[39]....
        /*0158*/ 	.word	0x05000006


	//----- nvinfo : EIATTR_COOP_GROUP_INSTR_OFFSETS
	.align		4
.L_105:
        /*015c*/ 	.byte	0x04, 0x28
        /*015e*/ 	.short	(.L_107 - .L_106)


	//   ....[0]....
.L_106:
        /*0160*/ 	.word	0x000008e0


	//   ....[1]....
        /*0164*/ 	.word	0x000008f0


	//   ....[2]....
        /*0168*/ 	.word	0x00000920


	//   ....[3]....
        /*016c*/ 	.word	0x00000930


	//   ....[4]....
        /*0170*/ 	.word	0x00000960


	//   ....[5]....
        /*0174*/ 	.word	0x00000970


	//   ....[6]....
        /*0178*/ 	.word	0x000009a0


	//   ....[7]....
        /*017c*/ 	.word	0x000009b0


	//   ....[8]....
        /*0180*/ 	.word	0x000009e0


	//   ....[9]....
        /*0184*/ 	.word	0x000009f0


	//   ....[10]....
        /*0188*/ 	.word	0x00000af0


	//   ....[11]....
        /*018c*/ 	.word	0x00000b00


	//   ....[12]....
        /*0190*/ 	.word	0x00000b30


	//   ....[13]....
        /*0194*/ 	.word	0x00000b40


	//   ....[14]....
        /*0198*/ 	.word	0x00000b70


	//   ....[15]....
        /*019c*/ 	.word	0x00000b80


	//   ....[16]....
        /*01a0*/ 	.word	0x00000bb0


	//   ....[17]....
        /*01a4*/ 	.word	0x00000bc0


	//   ....[18]....
        /*01a8*/ 	.word	0x00000bf0


	//   ....[19]....
        /*01ac*/ 	.word	0x00000c00


	//   ....[20]....
        /*01b0*/ 	.word	0x00000e20


	//   ....[21]....
        /*01b4*/ 	.word	0x00000eb0


	//   ....[22]....
        /*01b8*/ 	.word	0x00000f20


	//   ....[23]....
        /*01bc*/ 	.word	0x00000f70


	//   ....[24]....
        /*01c0*/ 	.word	0x00000fe0


	//   ....[25]....
        /*01c4*/ 	.word	0x00001030


	//   ....[26]....
        /*01c8*/ 	.word	0x000010a0


	//   ....[27]....
        /*01cc*/ 	.word	0x000010f0


	//   ....[28]....
        /*01d0*/ 	.word	0x00001160


	//   ....[29]....
        /*01d4*/ 	.word	0x000011b0


	//   ....[30]....
        /*01d8*/ 	.word	0x00001230


	//   ....[31]....
        /*01dc*/ 	.word	0x00001280


	//   ....[32]....
        /*01e0*/ 	.word	0x000012f0


	//   ....[33]....
        /*01e4*/ 	.word	0x00001340


	//   ....[34]....
        /*01e8*/ 	.word	0x000013b0


	//   ....[35]....
        /*01ec*/ 	.word	0x00001400


	//   ....[36]....
        /*01f0*/ 	.word	0x00001470


	//   ....[37]....
        /*01f4*/ 	.word	0x000014c0


	//   ....[38]....
        /*01f8*/ 	.word	0x00001530


	//   ....[39]....
        /*01fc*/ 	.word	0x00001580


	//----- nvinfo : EIATTR_VRC_CTA_INIT_COUNT
	.align		4
.L_107:
        /*0200*/ 	.byte	0x02, 0x4a
	.zero		1
	.zero		1


	//----- nvinfo : EIATTR_EXIT_INSTR_OFFSETS
	.align		4
        /*0204*/ 	.byte	0x04, 0x1c
        /*0206*/ 	.short	(.L_109 - .L_108)


	//   ....[0]....
.L_108:
        /*0208*/ 	.word	0x00000040


	//   ....[1]....
        /*020c*/ 	.word	0x00000d20


	//   ....[2]....
        /*0210*/ 	.word	0x00000db0


	//----- nvinfo : EIATTR_CRS_STACK_SIZE
	.align		4
.L_109:
        /*0214*/ 	.byte	0x04, 0x1e
        /*0216*/ 	.short	(.L_111 - .L_110)
.L_110:
        /*0218*/ 	.word	0x00000000


	//----- nvinfo : EIATTR_CBANK_PARAM_SIZE
	.align		4
.L_111:
        /*021c*/ 	.byte	0x03, 0x19
        /*021e*/ 	.short	0x0040


	//----- nvinfo : EIATTR_PARAM_CBANK
	.align		4
        /*0220*/ 	.byte	0x04, 0x0a
        /*0222*/ 	.short	(.L_113 - .L_112)
	.align		4
.L_112:
        /*0224*/ 	.word	index@(.nv.constant0.popcount_weighted_optimized_kernel)
        /*0228*/ 	.short	0x0380
        /*022a*/ 	.short	0x0040


	//----- nvinfo : EIATTR_SW_WAR
	.align		4
.L_113:
        /*022c*/ 	.byte	0x04, 0x36
        /*022e*/ 	.short	(.L_115 - .L_114)
.L_114:
        /*0230*/ 	.word	0x00000008
.L_115:


//--------------------- .nv.callgraph             --------------------------
	.section	.nv.callgraph,"",@"SHT_CUDA_CALLGRAPH"
	.align	4
	.sectionentsize	8
	.align		4
        /*0000*/ 	.word	0x00000000
	.align		4
        /*0004*/ 	.word	0xffffffff
	.align		4
        /*0008*/ 	.word	0x00000000
	.align		4
        /*000c*/ 	.word	0xfffffffe
	.align		4
        /*0010*/ 	.word	0x00000000
	.align		4
        /*0014*/ 	.word	0xfffffffd
	.align		4
        /*0018*/ 	.word	0x00000000
	.align		4
        /*001c*/ 	.word	0xfffffffc


//--------------------- .text.popcount_multiquery_optimized_kernel --------------------------
	.section	.text.popcount_multiquery_optimized_kernel,"ax",@progbits
	.align	128
        .global         popcount_multiquery_optimized_kernel
        .type           popcount_multiquery_optimized_kernel,@function
        .size           popcount_multiquery_optimized_kernel,(.L_x_136 - popcount_multiquery_optimized_kernel)
        .other          popcount_multiquery_optimized_kernel,@"STO_CUDA_ENTRY STV_DEFAULT"
popcount_multiquery_optimized_kernel:
.text.popcount_multiquery_optimized_kernel:
[----:B------:R-:W-:Y:S01]  /*0000*/  LDC R1, c[0x0][0x37c] ;  /* 0x0000df00ff017b82 */ /* 0x000fe20000000800 */
[----:B------:R-:W0:Y:S01]  /*0010*/  LDCU UR8, c[0x0][0x3b4] ;  /* 0x00007680ff0877ac */ /* 0x000e220008000800 */
[----:B------:R-:W1:Y:S06]  /*0020*/  S2R R3, SR_CTAID.X ;  /* 0x0000000000037919 */ /* 0x000e6c0000002500 */
[----:B------:R-:W2:Y:S01]  /*0030*/  S2UR UR9, SR_CTAID.X ;  /* 0x00000000000979c3 */ /* 0x000ea20000002500 */
[----:B------:R-:W-:Y:S01]  /*0040*/  UMOV UR4, URZ ;  /* 0x000000ff00047c82 */ /* 0x000fe20008000000 */
[----:B------:R-:W3:Y:S01]  /*0050*/  LDCU UR12, c[0x0][0x398] ;  /* 0x00007300ff0c77ac */ /* 0x000ee20008000800 */
[----:B0-----:R-:W-:-:S05]  /*0060*/  IMAD.U32 R0, RZ, RZ, UR8 ;  /* 0x00000008ff007e24 */ /* 0x001fca000f8e00ff */
[----:B------:R-:W-:-:S04]  /*0070*/  IABS R0, R0 ;  /* 0x0000000000007213 */ /* 0x000fc80000000000 */
[----:B------:R-:W-:Y:S02]  /*0080*/  R2UR UR11, R0 ;  /* 0x00000000000b72ca */ /* 0x000fe400000e0000 */
[----:B-1----:R-:W-:-:S04]  /*0090*/  IABS R3, R3 ;  /* 0x0000000300037213 */ /* 0x002fc80000000000 */
[----:B------:R-:W-:-:S07]  /*00a0*/  R2UR UR7, R3 ;  /* 0x00000000030772ca */ /* 0x000fce00000e0000 */
[----:B------:R-:W0:Y:S08]  /*00b0*/  I2F.RP R0, UR11 ;  /* 0x0000000b00007d06 */ /* 0x000e300008209400 */
[----:B0-----:R-:W0:Y:S02]  /*00c0*/  MUFU.RCP R0, R0 ;  /* 0x0000000000007308 */ /* 0x001e240000001000 */
[----:B0-----:R-:W-:-:S06]  /*00d0*/  VIADD R2, R0, 0xffffffe ;  /* 0x0ffffffe00027836 */ /* 0x001fcc0000000000 */
[----:B------:R-:W0:Y:S02]  /*00e0*/  F2I.FTZ.U32.TRUNC.NTZ R2, R2 ;  /* 0x0000000200027305 */ /* 0x000e24000021f000 */
[----:B0-----:R-:W-:-:S13]  /*00f0*/  R2UR UR5, R2 ;  /* 0x00000000020572ca */ /* 0x001fda00000e0000 */
[----:B------:R-:W-:-:S04]  /*0100*/  UIADD3 UR6, UPT, UPT, URZ, -UR5, URZ ;  /* 0x80000005ff067290 */ /* 0x000fc8000fffe0ff */
[----:B------:R-:W-:-:S04]  /*0110*/  UIMAD UR6, UR6, UR11, URZ ;  /* 0x0000000b060672a4 */ /* 0x000fc8000f8e02ff */
[----:B------:R-:W-:-:S04]  /*0120*/  UIMAD.WIDE.U32 UR4, UR5, UR6, UR4 ;  /* 0x00000006050472a5 */ /* 0x000fc8000f8e0004 */
[----:B------:R-:W-:Y:S02]  /*0130*/  UIMAD.WIDE.U32 UR4, UR5, UR7, URZ ;  /* 0x00000007050472a5 */ /* 0x000fe4000f8e00ff */
[----:B--2---:R-:W-:Y:S02]  /*0140*/  ULOP3.LUT UR4, UR9, UR8, URZ, 0x3c, !UPT ;  /* 0x0000000809047292 */ /* 0x004fe4000f8e3cff */
[----:B------:R-:W-:Y:S02]  /*0150*/  UIADD3 UR6, UPT, UPT, -UR5, URZ, URZ ;  /* 0x000000ff05067290 */ /* 0x000fe4000fffe1ff */
[----:B------:R-:W-:Y:S02]  /*0160*/  UISETP.GE.AND UP2, UPT, UR4, URZ, UPT ;  /* 0x000000ff0400728c */ /* 0x000fe4000bf46270 */
[----:B------:R-:W-:Y:S02]  /*0170*/  UIMAD UR6, UR11, UR6, UR7 ;  /* 0x000000060b0672a4 */ /* 0x000fe4000f8e0207 */
[----:B------:R-:W-:-:S02]  /*0180*/  ULOP3.LUT UR7, URZ, UR8, URZ, 0x33, !UPT ;  /* 0x00000008ff077292 */ /* 0x000fc4000f8e33ff */
[----:B------:R-:W-:-:S11]  /*0190*/  UISETP.GT.U32.AND UP1, UPT, UR11, UR6, UPT ;  /* 0x000000060b00728c */ /* 0x000fd6000bf24070 */
[----:B------:R-:W-:Y:S02]  /*01a0*/  @!UP1 UIADD3 UR6, UPT, UPT, UR6, -UR11, URZ ;  /* 0x8000000b06069290 */ /* 0x000fe4000fffe0ff */
[----:B------:R-:W-:Y:S02]  /*01b0*/  @!UP1 UIADD3 UR5, UPT, UPT, UR5, 0x1, URZ ;  /* 0x0000000105059890 */ /* 0x000fe4000fffe0ff */
[----:B------:R-:W-:Y:S02]  /*01c0*/  UISETP.GE.U32.AND UP0, UPT, UR6, UR11, UPT ;  /* 0x0000000b0600728c */ /* 0x000fe4000bf06070 */
[----:B------:R-:W-:-:S09]  /*01d0*/  UISETP.NE.AND UP1, UPT, UR8, URZ, UPT ;  /* 0x000000ff0800728c */ /* 0x000fd2000bf25270 */
[----:B------:R-:W-:-:S04]  /*01e0*/  @UP0 UIADD3 UR5, UPT, UPT, UR5, 0x1, URZ ;  /* 0x0000000105050890 */ /* 0x000fc8000fffe0ff */
[----:B------:R-:W-:-:S04]  /*01f0*/  @!UP2 UIADD3 UR5, UPT, UPT, -UR5, URZ, URZ ;  /* 0x000000ff0505a290 */ /* 0x000fc8000fffe1ff */
[----:B------:R-:W-:-:S04]  /*0200*/  USEL UR10, UR7, UR5, !UP1 ;  /* 0x00000005070a7287 */ /* 0x000fc8000c800000 */
[----:B---3--:R-:W-:-:S04]  /*0210*/  UISETP.GE.AND UP0, UPT, UR10, UR12, UPT ;  /* 0x0000000c0a00728c */ /* 0x008fc8000bf06270 */
[----:B------:R-:W-:-:S06]  /*0220*/  UISETP.LT.OR UP0, UPT, UR8, URZ, UP0 ;  /* 0x000000ff0800728c */ /* 0x000fcc0008701670 */
[----:B------:R-:W-:-:S13]  /*0230*/  PLOP3.LUT P0, PT, PT, PT, UP0, 0x80, 0x8 ;  /* 0x000000000008781c */ /* 0x000fda0003f0f008 */
[----:B------:R-:W-:Y:S05]  /*0240*/  @P0 EXIT ;  /* 0x000000000000094d */ /* 0x000fea0003800000 */
[----:B------:R-:W0:Y:S01]  /*0250*/  LDCU.64 UR4, c[0x0][0x390] ;  /* 0x00007200ff0477ac */ /* 0x000e220008000a00 */
[----:B------:R-:W1:Y:S01]  /*0260*/  LDCU.64 UR16, c[0x0][0x358] ;  /* 0x00006b00ff1077ac */ /* 0x000e620008000a00 */
[----:B0-----:R-:W-:-:S06]  /*0270*/  UIMAD.WIDE.U32 UR4, UR10, 0x4, UR4 ;  /* 0x000000040a0478a5 */ /* 0x001fcc000f8e0004 */
[----:B------:R-:W-:Y:S02]  /*0280*/  IMAD.U32 R2, RZ, RZ, UR4 ;  /* 0x00000004ff027e24 */ /* 0x000fe4000f8e00ff */
[----:B------:R-:W-:-:S05]  /*0290*/  IMAD.U32 R3, RZ, RZ, UR5 ;  /* 0x00000005ff037e24 */ /* 0x000fca000f8e00ff */
[----:B-1----:R-:W2:Y:S01]  /*02a0*/  LDG.E.CONSTANT R0, desc[UR16][R2.64] ;  /* 0x0000001002007981 */ /* 0x002ea2000c1e9900 */
[----:B------:R-:W-:Y:S01]  /*02b0*/  BSSY.RECONVERGENT B0, `(.L_x_0) ;  /* 0x0000014000007945 */ /* 0x000fe20003800200 */
[----:B------:R-:W2:Y:S02]  /*02c0*/  S2R R19, SR_TID.X ;  /* 0x0000000000137919 */ /* 0x000ea40000002100 */
[----:B--2---:R-:W-:-:S13]  /*02d0*/  ISETP.GE.AND P0, PT, R19, R0, PT ;  /* 0x000000001300720c */ /* 0x004fda0003f06270 */
[----:B------:R-:W-:Y:S05]  /*02e0*/  @P0 BRA `(.L_x_1) ;  /* 0x0000000000400947 */ /* 0x000fea0003800000 */
[----:B------:R-:W0:Y:S01]  /*02f0*/  S2R R7, SR_CgaCtaId ;  /* 0x0000000000077919 */ /* 0x000e220000008800 */
[----:B------:R-:W1:Y:S01]  /*0300*/  LDC.64 R2, c[0x0][0x388] ;  /* 0x0000e200ff027b82 */ /* 0x000e620000000a00 */
[----:B------:R-:W-:Y:S01]  /*0310*/  MOV R4, 0x400 ;  /* 0x0000040000047802 */ /* 0x000fe20000000f00 */
[----:B------:R-:W-:-:S04]  /*0320*/  IMAD.U32 R5, RZ, RZ, UR10 ;  /* 0x0000000aff057e24 */ /* 0x000fc8000f8e00ff */
[----:B------:R-:W-:Y:S02]  /*0330*/  VIADD R6, R4, 0x100 ;  /* 0x0000010004067836 */ /* 0x000fe40000000000 */
[----:B------:R-:W2:Y:S01]  /*0340*/  LDC R8, c[0x0][0x360] ;  /* 0x0000d800ff087b82 */ /* 0x000ea20000000800 */
[----:B-1----:R-:W-:Y:S02]  /*0350*/  IMAD.WIDE.U32 R4, R5, 0x200, R2 ;  /* 0x0000020005047825 */ /* 0x002fe400078e0002 */
[----:B0-----:R-:W-:Y:S02]  /*0360*/  LEA R6, R7, R6, 0x18 ;  /* 0x0000000607067211 */ /* 0x001fe400078ec0ff */
[----:B------:R-:W-:-:S07]  /*0370*/  IMAD.MOV.U32 R7, RZ, RZ, R19 ;  /* 0x000000ffff077224 */ /* 0x000fce00078e0013 */
.L_x_2:
[----:B0-----:R-:W-:-:S06]  /*0380*/  IMAD.WIDE R2, R7, 0x8, R4 ;  /* 0x0000000807027825 */ /* 0x001fcc00078e0204 */
[----:B------:R-:W3:Y:S01]  /*0390*/  LDG.E.64.CONSTANT R2, desc[UR16][R2.64] ;  /* 0x0000001002027981 */ /* 0x000ee2000c1e9b00 */
[----:B------:R-:W-:Y:S02]  /*03a0*/  IMAD R9, R7, 0x8, R6 ;  /* 0x0000000807097824 */ /* 0x000fe400078e0206 */
[----:B--2---:R-:W-:-:S05]  /*03b0*/  IMAD.IADD R7, R8, 0x1, R7 ;  /* 0x0000000108077824 */ /* 0x004fca00078e0207 */
[----:B------:R-:W-:Y:S01]  /*03c0*/  ISETP.GE.AND P0, PT, R7, R0, PT ;  /* 0x000000000700720c */ /* 0x000fe20003f06270 */
[----:B---3--:R0:W-:-:S12]  /*03d0*/  STS.64 [R9], R2 ;  /* 0x0000000209007388 */ /* 0x0081d80000000a00 */
[----:B------:R-:W-:Y:S05]  /*03e0*/  @!P0 BRA `(.L_x_2) ;  /* 0xfffffffc00e48947 */ /* 0x000fea000383ffff */
.L_x_1:
[----:B------:R-:W-:Y:S05]  /*03f0*/  BSYNC.RECONVERGENT B0 ;  /* 0x0000000000007941 */ /* 0x000fea0003800200 */
.L_x_0:
[----:B------:R-:W1:Y:S01]  /*0400*/  LDCU UR8, c[0x0][0x3b0] ;  /* 0x00007600ff0877ac */ /* 0x000e620008000800 */
[----:B0-----:R-:W-:Y:S01]  /*0410*/  CS2R R2, SRZ ;  /* 0x0000000000027805 */ /* 0x001fe2000001ff00 */
[----:B------:R-:W-:Y:S02]  /*0420*/  UIADD3 UR4, UPT, UPT, UR6, -UR11, URZ ;  /* 0x8000000b06047290 */ /* 0x000fe4000fffe0ff */
[----:B------:R-:W-:Y:S02]  /*0430*/  UISETP.GT.U32.AND UP0, UPT, UR11, UR6, UPT ;  /* 0x000000060b00728c */ /* 0x000fe4000bf04070 */
[----:B------:R-:W-:Y:S02]  /*0440*/  UISETP.GE.AND UP2, UPT, UR9, URZ, UPT ;  /* 0x000000ff0900728c */ /* 0x000fe4000bf46270 */
[----:B------:R-:W-:Y:S02]  /*0450*/  USEL UR4, UR4, UR6, !UP0 ;  /* 0x0000000604047287 */ /* 0x000fe4000c000000 */
[----:B-1----:R-:W-:-:S07]  /*0460*/  UISETP.GE.AND UP0, UPT, UR8, 0x1, UPT ;  /* 0x000000010800788c */ /* 0x002fce000bf06270 */
[----:B------:R-:W-:-:S04]  /*0470*/  @!UP2 UIADD3 UR4, UPT, UPT, -UR4, URZ, URZ ;  /* 0x000000ff0404a290 */ /* 0x000fc8000fffe1ff */
[----:B------:R-:W-:Y:S01]  /*0480*/  USEL UR20, UR7, UR4, !UP1 ;  /* 0x0000000407147287 */ /* 0x000fe2000c800000 */
[----:B------:R-:W-:Y:S06]  /*0490*/  BAR.SYNC.DEFER_BLOCKING 0x0 ;  /* 0x0000000000007b1d */ /* 0x000fec0000010000 */
[----:B------:R-:W-:Y:S05]  /*04a0*/  BRA.U !UP0, `(.L_x_3) ;  /* 0x0000000908307547 */ /* 0x000fea000b800000 */
[----:B------:R-:W0:Y:S01]  /*04b0*/  LDCU UR11, c[0x0][0x39c] ;  /* 0x00007380ff0b77ac */ /* 0x000e220008000800 */
[----:B------:R-:W1:Y:S01]  /*04c0*/  LDC R18, c[0x0][0x360] ;  /* 0x0000d800ff127b82 */ /* 0x000e620000000800 */
[----:B------:R-:W-:Y:S01]  /*04d0*/  CS2R R2, SRZ ;  /* 0x0000000000027805 */ /* 0x000fe2000001ff00 */
[----:B------:R-:W-:Y:S02]  /*04e0*/  USHF.R.S32.HI UR5, URZ, 0x1f, UR8 ;  /* 0x0000001fff057899 */ /* 0x000fe40008011408 */
[----:B------:R-:W-:-:S04]  /*04f0*/  UIMAD.WIDE.U32 UR8, UR20, UR8, URZ ;  /* 0x00000008140872a5 */ /* 0x000fc8000f8e00ff */
[----:B------:R-:W-:Y:S02]  /*0500*/  UIMAD UR21, UR20, UR5, UR9 ;  /* 0x00000005141572a4 */ /* 0x000fe4000f8e0209 */
[----:B0-----:R-:W-:-:S04]  /*0510*/  USHF.R.S32.HI UR4, URZ, 0x1f, UR11 ;  /* 0x0000001fff047899 */ /* 0x001fc8000801140b */
[----:B------:R-:W-:Y:S02]  /*0520*/  ULEA.HI UR4, UR4, UR11, URZ, 0x2 ;  /* 0x0000000b04047291 */ /* 0x000fe4000f8f10ff */
[----:B------:R-:W-:Y:S02]  /*0530*/  USHF.R.S32.HI UR11, URZ, 0x1f, UR11 ;  /* 0x0000001fff0b7899 */ /* 0x000fe4000801140b */
[----:B------:R-:W-:Y:S02]  /*0540*/  ULOP3.LUT UR6, UR4, 0xfffffffc, URZ, 0xc0, !UPT ;  /* 0xfffffffc04067892 */ /* 0x000fe4000f8ec0ff */
[----:B------:R-:W-:-:S03]  /*0550*/  USHF.R.S32.HI UR5, URZ, 0x2, UR4 ;  /* 0x00000002ff057899 */ /* 0x000fc60008011404 */
[----:B------:R-:W-:Y:S01]  /*0560*/  UMOV UR4, URZ ;  /* 0x000000ff00047c82 */ /* 0x000fe20008000000 */
[----:B------:R-:W-:-:S08]  /*0570*/  VIADD R20, R19, UR6 ;  /* 0x0000000613147c36 */ /* 0x000fd00008000000 */
.L_x_13:
[----:B------:R-:W0:Y:S01]  /*0580*/  LDCU.64 UR6, c[0x0][0x3a8] ;  /* 0x00007500ff0677ac */ /* 0x000e220008000a00 */
[----:B------:R-:W-:-:S04]  /*0590*/  UIADD3 UR13, UP0, UPT, UR4, UR8, URZ ;  /* 0x00000008040d7290 */ /* 0x000fc8000ff1e0ff */
[----:B------:R-:W-:Y:S02]  /*05a0*/  UIADD3.X UR12, UPT, UPT, URZ, UR21, URZ, UP0, !UPT ;  /* 0x00000015ff0c7290 */ /* 0x000fe400087fe4ff */
[----:B0-----:R-:W-:-:S04]  /*05b0*/  ULEA UR6, UP0, UR13, UR6, 0x3 ;  /* 0x000000060d067291 */ /* 0x001fc8000f8018ff */
[----:B------:R-:W-:Y:S02]  /*05c0*/  ULEA.HI.X UR7, UR13, UR7, UR12, 0x3, UP0 ;  /* 0x000000070d077291 */ /* 0x000fe400080f1c0c */
[----:B------:R-:W-:-:S04]  /*05d0*/  IMAD.U32 R12, RZ, RZ, UR6 ;  /* 0x00000006ff0c7e24 */ /* 0x000fc8000f8e00ff */
[----:B------:R-:W-:Y:S01]  /*05e0*/  IMAD.U32 R13, RZ, RZ, UR7 ;  /* 0x00000007ff0d7e24 */ /* 0x000fe2000f8e00ff */
[----:B------:R-:W0:Y:S05]  /*05f0*/  LDCU UR6, c[0x0][0x3b0] ;  /* 0x00007600ff0677ac */ /* 0x000e2a0008000800 */
[----:B------:R-:W2:Y:S01]  /*0600*/  LDG.E.64.CONSTANT R12, desc[UR16][R12.64] ;  /* 0x000000100c0c7981 */ /* 0x000ea2000c1e9b00 */
[----:B------:R-:W-:-:S04]  /*0610*/  UIADD3 UR4, UPT, UPT, UR4, 0x1, URZ ;  /* 0x0000000104047890 */ /* 0x000fc8000fffe0ff */
[----:B0-----:R-:W-:Y:S01]  /*0620*/  UISETP.NE.AND UP1, UPT, UR4, UR6, UPT ;  /* 0x000000060400728c */ /* 0x001fe2000bf25270 */
[----:B--2---:R-:W-:-:S14]  /*0630*/  DSETP.NEU.AND P0, PT, R12, RZ, PT ;  /* 0x000000ff0c00722a */ /* 0x004fdc0003f0d000 */
[----:B------:R-:W-:Y:S05]  /*0640*/  @!P0 BRA `(.L_x_4) ;  /* 0x0000000400c48947 */ /* 0x000fea0003800000 */
[----:B------:R-:W-:-:S13]  /*0650*/  ISETP.GE.AND P0, PT, R0, 0x1, PT ;  /* 0x000000010000780c */ /* 0x000fda0003f06270 */
[----:B------:R-:W-:Y:S05]  /*0660*/  @!P0 BRA `(.L_x_4) ;  /* 0x0000000400bc8947 */ /* 0x000fea0003800000 */
[----:B------:R-:W0:Y:S01]  /*0670*/  LDCU UR6, c[0x0][0x39c] ;  /* 0x00007380ff0677ac */ /* 0x000e220008000800 */
[----:B------:R-:W2:Y:S01]  /*0680*/  LDCU.64 UR14, c[0x0][0x3a0] ;  /* 0x00007400ff0e77ac */ /* 0x000ea20008000a00 */
[----:B0-----:R-:W-:Y:S02]  /*0690*/  UIMAD UR12, UR12, UR6, URZ ;  /* 0x000000060c0c72a4 */ /* 0x001fe4000f8e02ff */
[----:B------:R-:W-:Y:S02]  /*06a0*/  UIMAD.WIDE.U32 UR6, UR13, UR6, URZ ;  /* 0x000000060d0672a5 */ /* 0x000fe4000f8e00ff */
[----:B------:R-:W-:Y:S02]  /*06b0*/  UIMAD UR12, UR11, UR13, UR12 ;  /* 0x0000000d0b0c72a4 */ /* 0x000fe4000f8e020c */
[----:B--2---:R-:W-:Y:S02]  /*06c0*/  ULEA UR22, UP0, UR6, UR14, 0x3 ;  /* 0x0000000e06167291 */ /* 0x004fe4000f8018ff */
[----:B------:R-:W-:-:S04]  /*06d0*/  UIADD3 UR12, UPT, UPT, UR7, UR12, URZ ;  /* 0x0000000c070c7290 */ /* 0x000fc8000fffe0ff */
[----:B------:R-:W-:-:S03]  /*06e0*/  ULEA.HI.X UR23, UR6, UR15, UR12, 0x3, UP0 ;  /* 0x0000000f06177291 */ /* 0x000fc600080f1c0c */
[----:B------:R-:W-:-:S09]  /*06f0*/  UMOV UR6, URZ ;  /* 0x000000ff00067c82 */ /* 0x000fd20008000000 */
.L_x_12:
[----:B------:R-:W0:Y:S01]  /*0700*/  S2UR UR12, SR_CgaCtaId ;  /* 0x00000000000c79c3 */ /* 0x000e220000008800 */
[----:B------:R-:W-:Y:S02]  /*0710*/  UMOV UR7, 0x400 ;  /* 0x0000040000077882 */ /* 0x000fe40000000000 */
[----:B------:R-:W-:-:S04]  /*0720*/  UIADD3 UR7, UPT, UPT, UR7, 0x100, URZ ;  /* 0x0000010007077890 */ /* 0x000fc8000fffe0ff */
[----:B0-----:R-:W-:-:S04]  /*0730*/  ULEA UR7, UR12, UR7, 0x18 ;  /* 0x000000070c077291 */ /* 0x001fc8000f8ec0ff */
[----:B------:R-:W-:-:S09]  /*0740*/  ULEA UR7, UR6, UR7, 0x3 ;  /* 0x0000000706077291 */ /* 0x000fd2000f8e18ff */
[----:B------:R-:W0:Y:S02]  /*0750*/  LDS.64 R14, [UR7] ;  /* 0x00000007ff0e7984 */ /* 0x000e240008000a00 */
[----:B0-----:R-:W-:-:S14]  /*0760*/  DSETP.NEU.AND P0, PT, R14, RZ, PT ;  /* 0x000000ff0e00722a */ /* 0x001fdc0003f0d000 */
[----:B------:R-:W-:Y:S05]  /*0770*/  @!P0 BRA `(.L_x_5) ;  /* 0x00000004006c8947 */ /* 0x000fea0003800000 */
[----:B------:R-:W0:Y:S01]  /*0780*/  LDCU UR24, c[0x0][0x39c] ;  /* 0x00007380ff1877ac */ /* 0x000e220008000800 */
[----:B------:R-:W-:Y:S01]  /*0790*/  ISETP.GE.AND P1, PT, R19, UR5, PT ;  /* 0x0000000513007c0c */ /* 0x000fe2000bf26270 */
[----:B------:R-:W-:Y:S01]  /*07a0*/  BSSY.RECONVERGENT B0, `(.L_x_6) ;  /* 0x0000028000007945 */ /* 0x000fe20003800200 */
[----:B------:R-:W-:Y:S01]  /*07b0*/  IMAD.MOV.U32 R22, RZ, RZ, RZ ;  /* 0x000000ffff167224 */ /* 0x000fe200078e00ff */
[----:B------:R-:W2:Y:S01]  /*07c0*/  LDCU.64 UR18, c[0x0][0x380] ;  /* 0x00007000ff1277ac */ /* 0x000ea20008000a00 */
[----:B------:R-:W-:Y:S01]  /*07d0*/  IMAD.MOV.U32 R21, RZ, RZ, RZ ;  /* 0x000000ffff157224 */ /* 0x000fe200078e00ff */
[----:B------:R-:W-:Y:S02]  /*07e0*/  UMOV UR7, URZ ;  /* 0x000000ff00077c82 */ /* 0x000fe40008000000 */
[----:B------:R-:W-:-:S04]  /*07f0*/  UIMAD.WIDE.U32 UR12, UR10, 0x40, UR6 ;  /* 0x000000400a0c78a5 */ /* 0x000fc8000f8e0006 */
[----:B0-----:R-:W-:Y:S02]  /*0800*/  UIMAD UR7, UR13, UR24, URZ ;  /* 0x000000180d0772a4 */ /* 0x001fe4000f8e02ff */
[----:B------:R-:W-:Y:S01]  /*0810*/  ISETP.GE.AND P0, PT, R20, UR24, PT ;  /* 0x0000001814007c0c */ /* 0x000fe2000bf06270 */
[----:B------:R-:W-:Y:S02]  /*0820*/  UIMAD.WIDE.U32 UR14, UR12, UR24, URZ ;  /* 0x000000180c0e72a5 */ /* 0x000fe4000f8e00ff */
[----:B------:R-:W-:Y:S02]  /*0830*/  UIMAD UR7, UR12, UR11, UR7 ;  /* 0x0000000b0c0772a4 */ /* 0x000fe4000f8e0207 */
[----:B--2---:R-:W-:Y:S02]  /*0840*/  ULEA UR18, UP0, UR14, UR18, 0x3 ;  /* 0x000000120e127291 */ /* 0x004fe4000f8018ff */
[----:B------:R-:W-:-:S04]  /*0850*/  UIADD3 UR7, UPT, UPT, UR15, UR7, URZ ;  /* 0x000000070f077290 */ /* 0x000fc8000fffe0ff */
[----:B------:R-:W-:Y:S01]  /*0860*/  ULEA.HI.X UR7, UR14, UR19, UR7, 0x3, UP0 ;  /* 0x000000130e077291 */ /* 0x000fe200080f1c07 */
[----:B------:R-:W-:Y:S11]  /*0870*/  @P1 BRA `(.L_x_7) ;  /* 0x0000000000681947 */ /* 0x000ff60003800000 */
[----:B------:R-:W-:Y:S02]  /*0880*/  IMAD.MOV.U32 R22, RZ, RZ, RZ ;  /* 0x000000ffff167224 */ /* 0x000fe400078e00ff */
[----:B------:R-:W-:Y:S02]  /*0890*/  IMAD.MOV.U32 R21, RZ, RZ, RZ ;  /* 0x000000ffff157224 */ /* 0x000fe400078e00ff */
[----:B------:R-:W-:Y:S02]  /*08a0*/  IMAD.MOV.U32 R23, RZ, RZ, R19 ;  /* 0x000000ffff177224 */ /* 0x000fe400078e0013 */
[----:B------:R-:W-:-:S07]  /*08b0*/  IMAD.WIDE.U32 R16, R19, 0x10, RZ ;  /* 0x0000001013107825 */ /* 0x000fce00078e00ff */
.L_x_8:
[C---:B------:R-:W-:Y:S02]  /*08c0*/  IADD3 R4, P1, PT, R16.reuse, UR18, RZ ;  /* 0x0000001210047c10 */ /* 0x040fe4000ff3e0ff */
[----:B------:R-:W-:Y:S02]  /*08d0*/  IADD3 R8, P2, PT, R16, UR22, RZ ;  /* 0x0000001610087c10 */ /* 0x000fe4000ff5e0ff */
[C---:B------:R-:W-:Y:S02]  /*08e0*/  IADD3.X R5, PT, PT, R17.reuse, UR7, RZ, P1, !PT ;  /* 0x0000000711057c10 */ /* 0x040fe40008ffe4ff */
[----:B------:R-:W-:-:S04]  /*08f0*/  IADD3.X R9, PT, PT, R17, UR23, RZ, P2, !PT ;  /* 0x0000001711097c10 */ /* 0x000fc800097fe4ff */
[----:B------:R-:W2:Y:S04]  /*0900*/  LDG.E.128.CONSTANT R4, desc[UR16][R4.64] ;  /* 0x0000001004047981 */ /* 0x000ea8000c1e9d00 */
[----:B------:R-:W2:Y:S01]  /*0910*/  LDG.E.128.CONSTANT R8, desc[UR16][R8.64] ;  /* 0x0000001008087981 */ /* 0x000ea2000c1e9d00 */
[C---:B-1----:R-:W-:Y:S02]  /*0920*/  IMAD.IADD R23, R18.reuse, 0x1, R23 ;  /* 0x0000000112177824 */ /* 0x042fe400078e0217 */
[----:B------:R-:W-:-:S03]  /*0930*/  IMAD.WIDE.U32 R16, R18, 0x10, R16 ;  /* 0x0000001012107825 */ /* 0x000fc600078e0010 */
[----:B------:R-:W-:Y:S02]  /*0940*/  ISETP.GE.AND P1, PT, R23, UR5, PT ;  /* 0x0000000517007c0c */ /* 0x000fe4000bf26270 */
[----:B--2---:R-:W-:Y:S02]  /*0950*/  LOP3.LUT R26, R9, R5, RZ, 0xc0, !PT ;  /* 0x00000005091a7212 */ /* 0x004fe400078ec0ff */
[----:B------:R-:W-:Y:S02]  /*0960*/  LOP3.LUT R24, R8, R4, RZ, 0xc0, !PT ;  /* 0x0000000408187212 */ /* 0x000fe400078ec0ff */
[----:B------:R-:W-:Y:S02]  /*0970*/  LOP3.LUT R6, R10, R6, RZ, 0xc0, !PT ;  /* 0x000000060a067212 */ /* 0x000fe400078ec0ff */
[----:B------:R-:W-:Y:S01]  /*0980*/  LOP3.LUT R7, R11, R7, RZ, 0xc0, !PT ;  /* 0x000000070b077212 */ /* 0x000fe200078ec0ff */
[----:B------:R-:W-:Y:S08]  /*0990*/  POPC R25, R24 ;  /* 0x0000001800197309 */ /* 0x000ff00000000000 */
[----:B------:R-:W0:Y:S08]  /*09a0*/  POPC R26, R26 ;  /* 0x0000001a001a7309 */ /* 0x000e300000000000 */
[----:B------:R-:W-:Y:S01]  /*09b0*/  POPC R6, R6 ;  /* 0x0000000600067309 */ /* 0x000fe20000000000 */
[----:B0-----:R-:W-:-:S07]  /*09c0*/  IADD3 R22, P2, P3, R26, R22, R25 ;  /* 0x000000161a167210 */ /* 0x001fce0007b5e019 */
[----:B------:R-:W0:Y:S01]  /*09d0*/  POPC R7, R7 ;  /* 0x0000000700077309 */ /* 0x000e220000000000 */
[----:B------:R-:W-:Y:S02]  /*09e0*/  IADD3.X R21, PT, PT, RZ, R21, RZ, P2, P3 ;  /* 0x00000015ff157210 */ /* 0x000fe400017e64ff */
[----:B0-----:R-:W-:-:S04]  /*09f0*/  IADD3 R22, P4, P5, R7, R22, R6 ;  /* 0x0000001607167210 */ /* 0x001fc80007d9e006 */
[----:B------:R-:W-:Y:S01]  /*0a00*/  IADD3.X R21, PT, PT, RZ, R21, RZ, P4, P5 ;  /* 0x00000015ff157210 */ /* 0x000fe200027ea4ff */
[----:B------:R-:W-:Y:S08]  /*0a10*/  @!P1 BRA `(.L_x_8) ;  /* 0xfffffffc00a89947 */ /* 0x000ff0000383ffff */
.L_x_7:
[----:B------:R-:W-:Y:S05]  /*0a20*/  BSYNC.RECONVERGENT B0 ;  /* 0x0000000000007941 */ /* 0x000fea0003800200 */
.L_x_6:
[----:B------:R-:W-:Y:S04]  /*0a30*/  BSSY.RECONVERGENT B0, `(.L_x_9) ;  /* 0x0000015000007945 */ /* 0x000fe80003800200 */
[----:B------:R-:W-:Y:S05]  /*0a40*/  @P0 BRA `(.L_x_10) ;  /* 0x00000000004c0947 */ /* 0x000fea0003800000 */
[----:B------:R-:W-:-:S07]  /*0a50*/  IMAD.MOV.U32 R7, RZ, RZ, R20 ;  /* 0x000000ffff077224 */ /* 0x000fce00078e0014 */
.L_x_11:
[----:B------:R-:W-:Y:S02]  /*0a60*/  IMAD.U32 R4, RZ, RZ, UR18 ;  /* 0x00000012ff047e24 */ /* 0x000fe4000f8e00ff */
[----:B------:R-:W-:Y:S02]  /*0a70*/  IMAD.U32 R5, RZ, RZ, UR7 ;  /* 0x00000007ff057e24 */ /* 0x000fe4000f8e00ff */
[----:B------:R-:W-:Y:S02]  /*0a80*/  IMAD.U32 R8, RZ, RZ, UR22 ;  /* 0x00000016ff087e24 */ /* 0x000fe4000f8e00ff */
[----:B------:R-:W-:Y:S02]  /*0a90*/  IMAD.U32 R9, RZ, RZ, UR23 ;  /* 0x00000017ff097e24 */ /* 0x000fe4000f8e00ff */
[----:B------:R-:W-:-:S04]  /*0aa0*/  IMAD.WIDE R4, R7, 0x8, R4 ;  /* 0x0000000807047825 */ /* 0x000fc800078e0204 */
[----:B------:R-:W-:Y:S02]  /*0ab0*/  IMAD.WIDE R8, R7, 0x8, R8 ;  /* 0x0000000807087825 */ /* 0x000fe400078e0208 */
[----:B------:R-:W2:Y:S04]  /*0ac0*/  LDG.E.64.CONSTANT R4, desc[UR16][R4.64] ;  /* 0x0000001004047981 */ /* 0x000ea8000c1e9b00 */
[----:B------:R-:W2:Y:S01]  /*0ad0*/  LDG.E.64.CONSTANT R8, desc[UR16][R8.64] ;  /* 0x0000001008087981 */ /* 0x000ea2000c1e9b00 */
[----:B-1----:R-:W-:-:S05]  /*0ae0*/  IMAD.IADD R7, R18, 0x1, R7 ;  /* 0x0000000112077824 */ /* 0x002fca00078e0207 */
[----:B------:R-:W-:Y:S02]  /*0af0*/  ISETP.GE.AND P0, PT, R7, UR24, PT ;  /* 0x0000001807007c0c */ /* 0x000fe4000bf06270 */
[----:B--2---:R-:W-:Y:S02]  /*0b00*/  LOP3.LUT R6, R8, R4, RZ, 0xc0, !PT ;  /* 0x0000000408067212 */ /* 0x004fe400078ec0ff */
[----:B------:R-:W-:-:S04]  /*0b10*/  LOP3.LUT R10, R9, R5, RZ, 0xc0, !PT ;  /* 0x00000005090a7212 */ /* 0x000fc800078ec0ff */
[----:B------:R-:W-:Y:S08]  /*0b20*/  POPC R6, R6 ;  /* 0x0000000600067309 */ /* 0x000ff00000000000 */
[----:B------:R-:W0:Y:S02]  /*0b30*/  POPC R11, R10 ;  /* 0x0000000a000b7309 */ /* 0x000e240000000000 */
[----:B0-----:R-:W-:-:S05]  /*0b40*/  IMAD.IADD R11, R6, 0x1, R11 ;  /* 0x00000001060b7824 */ /* 0x001fca00078e020b */
[----:B------:R-:W-:-:S05]  /*0b50*/  IADD3 R22, P1, PT, R11, R22, RZ ;  /* 0x000000160b167210 */ /* 0x000fca0007f3e0ff */
[----:B------:R-:W-:Y:S01]  /*0b60*/  IMAD.X R21, RZ, RZ, R21, P1 ;  /* 0x000000ffff157224 */ /* 0x000fe200008e0615 */
[----:B------:R-:W-:Y:S07]  /*0b70*/  @!P0 BRA `(.L_x_11) ;  /* 0xfffffffc00b88947 */ /* 0x000fee000383ffff */
.L_x_10:
[----:B------:R-:W-:Y:S05]  /*0b80*/  BSYNC.RECONVERGENT B0 ;  /* 0x0000000000007941 */ /* 0x000fea0003800200 */
.L_x_9:
[----:B------:R-:W0:Y:S04]  /*0b90*/  SHFL.DOWN PT, R5, R22, 0x10, 0x1f ;  /* 0x0a001f0016057f89 */ /* 0x000e2800000e0000 */
[----:B------:R-:W2:Y:S01]  /*0ba0*/  SHFL.DOWN PT, R4, R21, 0x10, 0x1f ;  /* 0x0a001f0015047f89 */ /* 0x000ea200000e0000 */
[----:B0-----:R-:W-:-:S05]  /*0bb0*/  IADD3 R6, P0, PT, R5, R22, RZ ;  /* 0x0000001605067210 */ /* 0x001fca0007f1e0ff */
[----:B--2---:R-:W-:Y:S01]  /*0bc0*/  IMAD.X R7, R4, 0x1, R21, P0 ;  /* 0x0000000104077824 */ /* 0x004fe200000e0615 */
        /* <DEDUP_REMOVED lines=16> */
[----:B------:R-:W-:-:S03]  /*0cd0*/  LOP3.LUT P0, RZ, R19, 0x1f, RZ, 0xc0, !PT ;  /* 0x0000001f13ff7812 */ /* 0x000fc6000780c0ff */
[----:B------:R-:W0:Y:S02]  /*0ce0*/  I2F.F64.U64 R4, R6 ;  /* 0x0000000600047312 */ /* 0x000e240000301800 */
[----:B0-----:R-:W-:-:S08]  /*0cf0*/  DMUL R4, R14, R4 ;  /* 0x000000040e047228 */ /* 0x001fd00000000000 */
[----:B------:R-:W-:-:S10]  /*0d00*/  DFMA R4, R12, R4, R2 ;  /* 0x000000040c04722b */ /* 0x000fd40000000002 */
[----:B------:R-:W-:Y:S02]  /*0d10*/  FSEL R2, R4, R2, !P0 ;  /* 0x0000000204027208 */ /* 0x000fe40004000000 */
[----:B------:R-:W-:-:S07]  /*0d20*/  FSEL R3, R5, R3, !P0 ;  /* 0x0000000305037208 */ /* 0x000fce0004000000 */
.L_x_5:
[----:B------:R-:W-:-:S06]  /*0d30*/  UIADD3 UR6, UPT, UPT, UR6, 0x1, URZ ;  /* 0x0000000106067890 */ /* 0x000fcc000fffe0ff */
[----:B------:R-:W-:-:S13]  /*0d40*/  ISETP.NE.AND P0, PT, R0, UR6, PT ;  /* 0x0000000600007c0c */ /* 0x000fda000bf05270 */
[----:B------:R-:W-:Y:S05]  /*0d50*/  @P0 BRA `(.L_x_12) ;  /* 0xfffffff800680947 */ /* 0x000fea000383ffff */
.L_x_4:
[----:B------:R-:W-:Y:S05]  /*0d60*/  BRA.U UP1, `(.L_x_13) ;  /* 0xfffffff901047547 */ /* 0x000fea000b83ffff */
.L_x_3:
[----:B------:R-:W-:Y:S01]  /*0d70*/  SHFL.DOWN PT, R5, R3, 0x10, 0x1f ;  /* 0x0a001f0003057f89 */ /* 0x000fe200000e0000 */
[----:B------:R-:W0:Y:S01]  /*0d80*/  LDCU UR6, c[0x0][0x360] ;  /* 0x00006c00ff0677ac */ /* 0x000e220008000800 */
[----:B------:R-:W-:Y:S02]  /*0d90*/  LOP3.LUT P0, R0, R19, 0x1f, RZ, 0xc0, !PT ;  /* 0x0000001f13007812 */ /* 0x000fe4000780c0ff */
[----:B------:R-:W2:Y:S01]  /*0da0*/  SHFL.DOWN PT, R4, R2, 0x10, 0x1f ;  /* 0x0a001f0002047f89 */ /* 0x000ea200000e0000 */
[----:B0-----:R-:W-:-:S06]  /*0db0*/  USHF.R.U32.HI UR6, URZ, 0x5, UR6 ;  /* 0x00000005ff067899 */ /* 0x001fcc0008011606 */
[----:B------:R-:W-:Y:S01]  /*0dc0*/  ISETP.GE.U32.AND P1, PT, R19, UR6, PT ;  /* 0x0000000613007c0c */ /* 0x000fe2000bf26070 */
[----:B--2---:R-:W-:-:S07]  /*0dd0*/  DADD R4, R4, R2 ;  /* 0x0000000004047229 */ /* 0x004fce0000000002 */
[----:B------:R-:W-:Y:S04]  /*0de0*/  SHFL.DOWN PT, R7, R5, 0x8, 0x1f ;  /* 0x09001f0005077f89 */ /* 0x000fe800000e0000 */
[----:B------:R-:W0:Y:S01]  /*0df0*/  SHFL.DOWN PT, R6, R4, 0x8, 0x1f ;  /* 0x09001f0004067f89 */ /* 0x000e2200000e0000 */
[----:B------:R-:W2:Y:S01]  /*0e00*/  @!P1 S2R R13, SR_CgaCtaId ;  /* 0x00000000000d9919 */ /* 0x000ea20000008800 */
[----:B0-----:R-:W-:Y:S01]  /*0e10*/  DADD R6, R4, R6 ;  /* 0x0000000004067229 */ /* 0x001fe20000000006 */
[----:B------:R-:W0:Y:S01]  /*0e20*/  @!P0 S2R R5, SR_CgaCtaId ;  /* 0x0000000000058919 */ /* 0x000e220000008800 */
[----:B------:R-:W-:-:S05]  /*0e30*/  @!P1 MOV R4, 0x400 ;  /* 0x0000040000049802 */ /* 0x000fca0000000f00 */
[----:B------:R-:W-:Y:S04]  /*0e40*/  SHFL.DOWN PT, R9, R7, 0x4, 0x1f ;  /* 0x08801f0007097f89 */ /* 0x000fe800000e0000 */
[----:B------:R-:W3:Y:S01]  /*0e50*/  SHFL.DOWN PT, R8, R6, 0x4, 0x1f ;  /* 0x08801f0006087f89 */ /* 0x000ee200000e0000 */
[----:B--2---:R-:W-:-:S05]  /*0e60*/  @!P1 LEA R13, R13, R4, 0x18 ;  /* 0x000000040d0d9211 */ /* 0x004fca00078ec0ff */
[----:B------:R-:W-:Y:S01]  /*0e70*/  @!P1 IMAD R0, R0, 0x8, R13 ;  /* 0x0000000800009824 */ /* 0x000fe200078e020d */
[----:B---3--:R-:W-:Y:S01]  /*0e80*/  DADD R8, R6, R8 ;  /* 0x0000000006087229 */ /* 0x008fe20000000008 */
[----:B------:R-:W-:-:S04]  /*0e90*/  @!P0 MOV R6, 0x400 ;  /* 0x0000040000068802 */ /* 0x000fc80000000f00 */
[----:B0-----:R-:W-:Y:S02]  /*0ea0*/  @!P0 LEA R6, R5, R6, 0x18 ;  /* 0x0000000605068211 */ /* 0x001fe400078ec0ff */
[----:B------:R-:W-:Y:S02]  /*0eb0*/  SHFL.DOWN PT, R11, R9, 0x2, 0x1f ;  /* 0x08401f00090b7f89 */ /* 0x000fe400000e0000 */
[----:B------:R-:W-:Y:S02]  /*0ec0*/  @!P0 LEA.HI R7, R19, R6, RZ, 0x1e ;  /* 0x0000000613078211 */ /* 0x000fe400078ff0ff */
[----:B------:R-:W0:Y:S02]  /*0ed0*/  SHFL.DOWN PT, R10, R8, 0x2, 0x1f ;  /* 0x08401f00080a7f89 */ /* 0x000e2400000e0000 */
[----:B0-----:R-:W-:-:S07]  /*0ee0*/  DADD R10, R8, R10 ;  /* 0x00000000080a7229 */ /* 0x001fce000000000a */
[----:B------:R-:W-:Y:S04]  /*0ef0*/  SHFL.DOWN PT, R3, R11, 0x1, 0x1f ;  /* 0x08201f000b037f89 */ /* 0x000fe800000e0000 */
[----:B------:R-:W0:Y:S02]  /*0f00*/  SHFL.DOWN PT, R2, R10, 0x1, 0x1f ;  /* 0x08201f000a027f89 */ /* 0x000e2400000e0000 */
[----:B0-----:R-:W-:Y:S01]  /*0f10*/  DADD R4, R10, R2 ;  /* 0x000000000a047229 */ /* 0x001fe20000000002 */
[----:B------:R-:W-:-:S06]  /*0f20*/  CS2R R2, SRZ ;  /* 0x0000000000027805 */ /* 0x000fcc000001ff00 */
[----:B------:R0:W-:Y:S01]  /*0f30*/  @!P0 STS.64 [R7], R4 ;  /* 0x0000000407008388 */ /* 0x0001e20000000a00 */
[----:B------:R-:W-:Y:S01]  /*0f40*/  BAR.SYNC.DEFER_BLOCKING 0x0 ;  /* 0x0000000000007b1d */ /* 0x000fe20000010000 */
[----:B------:R-:W-:-:S05]  /*0f50*/  ISETP.GT.U32.AND P0, PT, R19, 0x1f, PT ;  /* 0x0000001f1300780c */ /* 0x000fca0003f04070 */
[----:B------:R0:W2:Y:S08]  /*0f60*/  @!P1 LDS.64 R2, [R0] ;  /* 0x0000000000029984 */ /* 0x0000b00000000a00 */
[----:B0-----:R-:W-:Y:S05]  /*0f70*/  @P0 EXIT ;  /* 0x000000000000094d */ /* 0x001fea0003800000 */
[----:B--2---:R-:W-:Y:S01]  /*0f80*/  SHFL.DOWN PT, R5, R3, 0x10, 0x1f ;  /* 0x0a001f0003057f89 */ /* 0x004fe200000e0000 */
[----:B------:R-:W-:-:S03]  /*0f90*/  ISETP.NE.AND P0, PT, R19, RZ, PT ;  /* 0x000000ff1300720c */ /* 0x000fc60003f05270 */
[----:B------:R-:W0:Y:S02]  /*0fa0*/  SHFL.DOWN PT, R4, R2, 0x10, 0x1f ;  /* 0x0a001f0002047f89 */ /* 0x000e2400000e0000 */
[----:B0-----:R-:W-:-:S07]  /*0fb0*/  DADD R4, R4, R2 ;  /* 0x0000000004047229 */ /* 0x001fce0000000002 */
[----:B------:R-:W-:Y:S04]  /*0fc0*/  SHFL.DOWN PT, R7, R5, 0x8, 0x1f ;  /* 0x09001f0005077f89 */ /* 0x000fe800000e0000 */
        /* <DEDUP_REMOVED lines=8> */
[----:B------:R0:W2:Y:S04]  /*1050*/  SHFL.DOWN PT, R3, R11, 0x1, 0x1f ;  /* 0x08201f000b037f89 */ /* 0x0000a800000e0000 */
[----:B------:R0:W3:Y:S01]  /*1060*/  SHFL.DOWN PT, R2, R10, 0x1, 0x1f ;  /* 0x08201f000a027f89 */ /* 0x0000e200000e0000 */
[----:B------:R-:W-:Y:S05]  /*1070*/  @P0 EXIT ;  /* 0x000000000000094d */ /* 0x000fea0003800000 */
[----:B------:R-:W4:Y:S01]  /*1080*/  LDCU UR8, c[0x0][0x3b4] ;  /* 0x00007680ff0877ac */ /* 0x000f220008000800 */
[----:B--23--:R-:W-:Y:S01]  /*1090*/  DADD R2, R10, R2 ;  /* 0x000000000a027229 */ /* 0x00cfe20000000002 */
[----:B------:R-:W2:Y:S01]  /*10a0*/  LDCU.64 UR6, c[0x0][0x3c0] ;  /* 0x00007800ff0677ac */ /* 0x000ea20008000a00 */
[----:B------:R-:W3:Y:S01]  /*10b0*/  LDCU.64 UR12, c[0x0][0x3b8] ;  /* 0x00007700ff0c77ac */ /* 0x000ee20008000a00 */
[----:B------:R-:W-:Y:S01]  /*10c0*/  UMOV UR4, UR20 ;  /* 0x0000001400047c82 */ /* 0x000fe20008000000 */
[----:B------:R-:W-:Y:S02]  /*10d0*/  UMOV UR5, URZ ;  /* 0x000000ff00057c82 */ /* 0x000fe40008000000 */
[----:B----4-:R-:W-:-:S04]  /*10e0*/  UIMAD.WIDE.U32 UR4, UR10, UR8, UR4 ;  /* 0x000000080a0472a5 */ /* 0x010fc8000f8e0004 */
[----:B--2---:R-:W-:-:S04]  /*10f0*/  ULEA UR6, UP0, UR4, UR6, 0x3 ;  /* 0x0000000604067291 */ /* 0x004fc8000f8018ff */
[----:B------:R-:W-:Y:S01]  /*1100*/  ULEA.HI.X UR4, UR4, UR7, UR5, 0x3, UP0 ;  /* 0x0000000704047291 */ /* 0x000fe200080f1c05 */
[----:B---3--:R-:W-:Y:S01]  /*1110*/  DMUL R2, R2, UR12 ;  /* 0x0000000c02027c28 */ /* 0x008fe20008000000 */
[----:B------:R-:W-:-:S04]  /*1120*/  IMAD.U32 R4, RZ, RZ, UR6 ;  /* 0x00000006ff047e24 */ /* 0x000fc8000f8e00ff */
[----:B------:R-:W-:-:S05]  /*1130*/  IMAD.U32 R5, RZ, RZ, UR4 ;  /* 0x00000004ff057e24 */ /* 0x000fca000f8e00ff */
[----:B------:R-:W-:Y:S01]  /*1140*/  STG.E.64 desc[UR16][R4.64], R2 ;  /* 0x0000000204007986 */ /* 0x000fe2000c101b10 */
[----:B------:R-:W-:Y:S05]  /*1150*/  EXIT ;  /* 0x000000000000794d */ /* 0x000fea0003800000 */
.L_x_14:
[----:B------:R-:W-:-:S00]  /*1160*/  BRA `(.L_x_14) ;  /* 0xfffffffc00fc7947 */ /* 0x000fc0000383ffff */
[----:B------:R-:W-:-:S00]  /*1170*/  NOP ;  /* 0x0000000000007918 */ /* 0x000fc00000000000 */
        /* <DEDUP_REMOVED lines=8> */
.L_x_136:


//--------------------- .text.pack_queries_batched_kernel --------------------------
	.section	.text.pack_queries_batched_kernel,"ax",@progbits
	.align	128
        .global         pack_queries_batched_kernel
        .type           pack_queries_batched_kernel,@function
        .size           pack_queries_batched_kernel,(.L_x_137 - pack_queries_batched_kernel)
        .other          pack_queries_batched_kernel,@"STO_CUDA_ENTRY STV_DEFAULT"
pack_queries_batched_kernel:
.text.pack_queries_batched_kernel:
[----:B------:R-:W-:Y:S08]  /*0000*/  LDC R1, c[0x0][0x37c] ;  /* 0x0000df00ff017b82 */ /* 0x000ff00000000800 */
[----:B------:R-:W0:Y:S08]  /*0010*/  S2UR UR11, SR_CTAID.X ;  /* 0x00000000000b79c3 */ /* 0x000e300000002500 */
[----:B------:R-:W0:Y:S02]  /*0020*/  LDC R0, c[0x0][0x388] ;  /* 0x0000e200ff007b82 */ /* 0x000e240000000800 */
[----:B0-----:R-:W-:-:S13]  /*0030*/  ISETP.LE.AND P0, PT, R0, UR11, PT ;  /* 0x0000000b00007c0c */ /* 0x001fda000bf03270 */
[----:B------:R-:W-:Y:S05]  /*0040*/  @P0 EXIT ;  /* 0x000000000000094d */ /* 0x000fea0003800000 */
[----:B------:R-:W0:Y:S01]  /*0050*/  S2R R0, SR_TID.X ;  /* 0x0000000000007919 */ /* 0x000e220000002100 */
[----:B------:R-:W1:Y:S01]  /*0060*/  LDCU.64 UR6, c[0x0][0x398] ;  /* 0x00007300ff0677ac */ /* 0x000e620008000a00 */
[----:B0-----:R-:W-:-:S04]  /*0070*/  SHF.R.U32.HI R2, RZ, 0x5, R0 ;  /* 0x00000005ff027819 */ /* 0x001fc80000011600 */
[----:B-1----:R-:W-:-:S13]  /*0080*/  ISETP.GE.AND P0, PT, R2, UR7, PT ;  /* 0x0000000702007c0c */ /* 0x002fda000bf06270 */
[----:B------:R-:W-:Y:S05]  /*0090*/  @P0 EXIT ;  /* 0x000000000000094d */ /* 0x000fea0003800000 */
[----:B------:R-:W-:-:S06]  /*00a0*/  UISETP.GE.AND UP0, UPT, UR6, 0x1, UPT ;  /* 0x000000010600788c */ /* 0x000fcc000bf06270 */
[----:B------:R-:W-:-:S13]  /*00b0*/  PLOP3.LUT P0, PT, PT, PT, UP0, 0x80, 0x8 ;  /* 0x000000000008781c */ /* 0x000fda0003f0f008 */
[----:B------:R-:W-:Y:S05]  /*00c0*/  @!P0 EXIT ;  /* 0x000000000000894d */ /* 0x000fea0003800000 */
[----:B------:R-:W-:Y:S01]  /*00d0*/  USHF.R.S32.HI UR4, URZ, 0x1f, UR6 ;  /* 0x0000001fff047899 */ /* 0x000fe20008011406 */
[----:B------:R-:W-:Y:S01]  /*00e0*/  BSSY B0, `(.L_x_15) ;  /* 0x0000184000007945 */ /* 0x000fe20003800000 */
[----:B------:R-:W-:Y:S01]  /*00f0*/  UIMAD.WIDE.U32 UR16, UR11, UR6, URZ ;  /* 0x000000060b1072a5 */ /* 0x000fe2000f8e00ff */
[----:B------:R-:W-:Y:S01]  /*0100*/  LOP3.LUT R3, R0, 0x1f, RZ, 0xc0, !PT ;  /* 0x0000001f00037812 */ /* 0x000fe200078ec0ff */
[----:B------:R-:W-:Y:S01]  /*0110*/  UIMAD UR4, UR4, UR11, URZ ;  /* 0x0000000b040472a4 */ /* 0x000fe2000f8e02ff */
[----:B------:R-:W0:Y:S01]  /*0120*/  LDCU.64 UR18, c[0x0][0x358] ;  /* 0x00006b00ff1277ac */ /* 0x000e220008000a00 */
[----:B------:R-:W1:Y:S01]  /*0130*/  LDCU UR20, c[0x0][0x360] ;  /* 0x00006c00ff1477ac */ /* 0x000e620008000800 */
[----:B------:R-:W2:Y:S01]  /*0140*/  LDCU UR21, c[0x0][0x39c] ;  /* 0x00007380ff1577ac */ /* 0x000ea20008000800 */
[----:B------:R-:W3:Y:S01]  /*0150*/  LDCU.64 UR14, c[0x0][0x3a0] ;  /* 0x00007400ff0e77ac */ /* 0x000ee20008000a00 */
[----:B------:R-:W4:Y:S01]  /*0160*/  LDCU.64 UR12, c[0x0][0x390] ;  /* 0x00007200ff0c77ac */ /* 0x000f220008000a00 */
[----:B------:R-:W-:-:S02]  /*0170*/  USHF.R.S32.HI UR22, URZ, 0x1f, UR7 ;  /* 0x0000001fff167899 */ /* 0x000fc40008011407 */
[----:B------:R-:W-:-:S12]  /*0180*/  UIADD3 UR4, UPT, UPT, UR17, UR4, URZ ;  /* 0x0000000411047290 */ /* 0x000fd8000fffe0ff */
.L_x_63:
[----:B------:R-:W5:Y:S01]  /*0190*/  LDCU.64 UR8, c[0x0][0x390] ;  /* 0x00007200ff0877ac */ /* 0x000f620008000a00 */
[----:B------:R-:W-:Y:S01]  /*01a0*/  IMAD.WIDE.U32 R8, R2, 0x40, RZ ;  /* 0x0000004002087825 */ /* 0x000fe200078e00ff */
[----:B------:R-:W0:Y:S03]  /*01b0*/  LDCU UR5, c[0x0][0x398] ;  /* 0x00007300ff0577ac */ /* 0x000e260008000800 */
[----:B------:R-:W-:Y:S01]  /*01c0*/  IMAD.MOV.U32 R11, RZ, RZ, R9 ;  /* 0x000000ffff0b7224 */ /* 0x000fe200078e0009 */
[----:B------:R-:W-:Y:S01]  /*01d0*/  LOP3.LUT R10, R8, 0x1f, R0, 0xf8, !PT ;  /* 0x0000001f080a7812 */ /* 0x000fe200078ef800 */
[----:B------:R-:W1:Y:S01]  /*01e0*/  LDCU.64 UR6, c[0x0][0x380] ;  /* 0x00007000ff0677ac */ /* 0x000e620008000a00 */
[----:B-----5:R-:W-:Y:S02]  /*01f0*/  IMAD.U32 R4, RZ, RZ, UR9 ;  /* 0x00000009ff047e24 */ /* 0x020fe4000f8e00ff */
[----:B------:R-:W-:Y:S01]  /*0200*/  IMAD.U32 R5, RZ, RZ, UR8 ;  /* 0x00000008ff057e24 */ /* 0x000fe2000f8e00ff */
[----:B0-----:R-:W-:Y:S01]  /*0210*/  UISETP.GE.U32.AND UP0, UPT, UR5, 0x4, UPT ;  /* 0x000000040500788c */ /* 0x001fe2000bf06070 */
[----:B------:R-:W-:-:S02]  /*0220*/  IMAD R13, R4, UR11, RZ ;  /* 0x0000000b040d7c24 */ /* 0x000fc4000f8e02ff */
[----:B------:R-:W-:-:S04]  /*0230*/  IMAD.WIDE.U32 R6, R5, UR11, R10 ;  /* 0x0000000b05067c25 */ /* 0x000fc8000f8e000a */
[----:B------:R-:W-:Y:S01]  /*0240*/  IMAD.IADD R7, R7, 0x1, R13 ;  /* 0x0000000107077824 */ /* 0x000fe200078e020d */
[----:B-1----:R-:W-:-:S04]  /*0250*/  LEA R12, P0, R6, UR6, 0x3 ;  /* 0x00000006060c7c11 */ /* 0x002fc8000f8018ff */
[----:B------:R-:W-:Y:S01]  /*0260*/  LEA.HI.X R13, R6, UR7, R7, 0x3, P0 ;  /* 0x00000007060d7c11 */ /* 0x000fe200080f1c07 */
[----:B------:R-:W-:Y:S01]  /*0270*/  IMAD.MOV.U32 R6, RZ, RZ, RZ ;  /* 0x000000ffff067224 */ /* 0x000fe200078e00ff */
[----:B------:R-:W-:Y:S07]  /*0280*/  BRA.U !UP0, `(.L_x_16) ;  /* 0x0000000d08207547 */ /* 0x000fee000b800000 */
[----:B------:R-:W0:Y:S01]  /*0290*/  LDCU.64 UR8, c[0x0][0x398] ;  /* 0x00007300ff0877ac */ /* 0x000e220008000a00 */
[----:B------:R-:W1:Y:S01]  /*02a0*/  LDC R14, c[0x0][0x39c] ;  /* 0x0000e700ff0e7b82 */ /* 0x000e620000000800 */
[----:B------:R-:W-:Y:S01]  /*02b0*/  IMAD.U32 R7, RZ, RZ, UR4 ;  /* 0x00000004ff077e24 */ /* 0x000fe2000f8e00ff */
[----:B------:R-:W-:Y:S01]  /*02c0*/  ISETP.GE.U32.AND P2, PT, R10, R5, PT ;  /* 0x000000050a00720c */ /* 0x000fe20003f46070 */
[----:B------:R-:W-:Y:S02]  /*02d0*/  UIMAD UR23, UR22, UR16, URZ ;  /* 0x00000010161772a4 */ /* 0x000fe4000f8e02ff */
[----:B------:R-:W-:Y:S01]  /*02e0*/  IMAD.U32 R15, RZ, RZ, UR22 ;  /* 0x00000016ff0f7e24 */ /* 0x000fe2000f8e00ff */
[----:B------:R-:W5:Y:S01]  /*02f0*/  LDCU.64 UR24, c[0x0][0x3a8] ;  /* 0x00007500ff1877ac */ /* 0x000f620008000a00 */
[----:B------:R-:W-:Y:S01]  /*0300*/  ISETP.GE.AND.EX P2, PT, R9, R4, PT, P2 ;  /* 0x000000040900720c */ /* 0x000fe20003f46320 */
[----:B------:R-:W-:Y:S02]  /*0310*/  IMAD.U32 R11, RZ, RZ, UR22 ;  /* 0x00000016ff0b7e24 */ /* 0x000fe4000f8e00ff */
[----:B------:R-:W-:Y:S01]  /*0320*/  IMAD.MOV.U32 R8, RZ, RZ, 0x3 ;  /* 0x00000003ff087424 */ /* 0x000fe200078e00ff */
[----:B0-----:R-:W-:-:S02]  /*0330*/  USHF.R.S32.HI UR5, URZ, 0x1f, UR8 ;  /* 0x0000001fff057899 */ /* 0x001fc40008011408 */
[----:B------:R-:W-:Y:S02]  /*0340*/  UIMAD UR10, UR22, UR8, URZ ;  /* 0x00000008160a72a4 */ /* 0x000fe4000f8e02ff */
[----:B------:R-:W-:Y:S02]  /*0350*/  UIMAD.WIDE.U32 UR6, UR9, UR8, URZ ;  /* 0x00000008090672a5 */ /* 0x000fe4000f8e00ff */
[----:B------:R-:W-:Y:S01]  /*0360*/  UIMAD UR5, UR5, UR9, UR10 ;  /* 0x00000009050572a4 */ /* 0x000fe2000f8e020a */
[C---:B-1----:R-:W-:Y:S01]  /*0370*/  IMAD R5, R14.reuse, R7, UR23 ;  /* 0x000000170e057e24 */ /* 0x042fe2000f8e0207 */
[----:B------:R-:W-:Y:S01]  /*0380*/  ULOP3.LUT UR8, UR8, 0x7ffffffc, URZ, 0xc0, !UPT ;  /* 0x7ffffffc08087892 */ /* 0x000fe2000f8ec0ff */
[C---:B------:R-:W-:Y:S01]  /*0390*/  IMAD.WIDE.U32 R6, R14.reuse, UR16, R14 ;  /* 0x000000100e067c25 */ /* 0x040fe2000f8e000e */
[----:B------:R-:W-:Y:S01]  /*03a0*/  UIADD3 UR5, UPT, UPT, UR7, UR5, URZ ;  /* 0x0000000507057290 */ /* 0x000fe2000fffe0ff */
[----:B------:R-:W-:Y:S01]  /*03b0*/  SHF.L.U64.HI R10, R14, 0x5, R11 ;  /* 0x000000050e0a7819 */ /* 0x000fe2000001020b */
[----:B------:R-:W-:Y:S01]  /*03c0*/  UIMAD.WIDE.U32 UR6, UR6, UR11, URZ ;  /* 0x0000000b060672a5 */ /* 0x000fe2000f8e00ff */
[----:B------:R-:W-:Y:S01]  /*03d0*/  IMAD.IADD R5, R7, 0x1, R5 ;  /* 0x0000000107057824 */ /* 0x000fe200078e0205 */
[----:B------:R-:W-:Y:S01]  /*03e0*/  UIMAD UR5, UR5, UR11, URZ ;  /* 0x0000000b050572a4 */ /* 0x000fe2000f8e02ff */
[----:B------:R-:W-:Y:S01]  /*03f0*/  IMAD.SHL.U32 R9, R6, 0x8, RZ ;  /* 0x0000000806097824 */ /* 0x000fe200078e00ff */
[----:B------:R-:W-:Y:S01]  /*0400*/  UIADD3 UR8, UPT, UPT, -UR8, URZ, URZ ;  /* 0x000000ff08087290 */ /* 0x000fe2000fffe1ff */
[----:B-----5:R-:W-:Y:S01]  /*0410*/  IMAD.U32 R7, RZ, RZ, UR25 ;  /* 0x00000019ff077e24 */ /* 0x020fe2000f8e00ff */
[----:B------:R-:W-:Y:S01]  /*0420*/  UIADD3 UR5, UPT, UPT, UR7, UR5, URZ ;  /* 0x0000000507057290 */ /* 0x000fe2000fffe0ff */
[----:B------:R-:W-:-:S02]  /*0430*/  IADD3 R21, P1, PT, R2, UR6, RZ ;  /* 0x0000000602157c10 */ /* 0x000fc4000ff3e0ff */
[----:B------:R-:W-:Y:S01]  /*0440*/  SHF.L.U64.HI R5, R6, 0x3, R5 ;  /* 0x0000000306057819 */ /* 0x000fe20000010205 */
[----:B------:R-:W-:Y:S01]  /*0450*/  IMAD.U32 R6, RZ, RZ, UR24 ;  /* 0x00000018ff067e24 */ /* 0x000fe2000f8e00ff */
[C---:B------:R-:W-:Y:S01]  /*0460*/  LEA R9, P0, R2.reuse, R9, 0x3 ;  /* 0x0000000902097211 */ /* 0x040fe200078018ff */
[----:B------:R-:W-:Y:S02]  /*0470*/  IMAD.X R20, RZ, RZ, UR5, P1 ;  /* 0x00000005ff147e24 */ /* 0x000fe400088e06ff */
[----:B------:R-:W-:Y:S01]  /*0480*/  IMAD.U32 R11, RZ, RZ, UR8 ;  /* 0x00000008ff0b7e24 */ /* 0x000fe2000f8e00ff */
[----:B------:R-:W-:Y:S02]  /*0490*/  LEA.HI.X R22, R2, R5, RZ, 0x3, P0 ;  /* 0x0000000502167211 */ /* 0x000fe400000f1cff */
[C---:B------:R-:W-:Y:S01]  /*04a0*/  SHF.L.U64.HI R20, R21.reuse, 0x3, R20 ;  /* 0x0000000315147819 */ /* 0x040fe20000010214 */
[----:B------:R-:W-:-:S07]  /*04b0*/  IMAD.SHL.U32 R21, R21, 0x8, RZ ;  /* 0x0000000815157824 */ /* 0x000fce00078e00ff */
.L_x_41:
[----:B0-----:R-:W-:Y:S01]  /*04c0*/  IMAD.WIDE.U32 R16, R2, 0x40, RZ ;  /* 0x0000004002107825 */ /* 0x001fe200078e00ff */
[----:B------:R-:W-:Y:S01]  /*04d0*/  BSSY.RECONVERGENT B1, `(.L_x_17) ;  /* 0x0000015000017945 */ /* 0x000fe20003800200 */
[----:B------:R-:W-:Y:S02]  /*04e0*/  PLOP3.LUT P3, PT, PT, PT, PT, 0x8, 0x80 ;  /* 0x000000000080781c */ /* 0x000fe40003f6e170 */
[----:B----4-:R-:W-:Y:S01]  /*04f0*/  IMAD.U32 R5, RZ, RZ, UR12 ;  /* 0x0000000cff057e24 */ /* 0x010fe2000f8e00ff */
[----:B------:R-:W-:Y:S01]  /*0500*/  LOP3.LUT R4, R16, 0x1f, R0, 0xf8, !PT ;  /* 0x0000001f10047812 */ /* 0x000fe200078ef800 */
[----:B------:R-:W-:Y:S01]  /*0510*/  VIADD R11, R11, 0x4 ;  /* 0x000000040b0b7836 */ /* 0x000fe20000000000 */
[----:B------:R-:W-:Y:S02]  /*0520*/  ISETP.NE.AND P5, PT, R3, RZ, PT ;  /* 0x000000ff0300720c */ /* 0x000fe40003fa5270 */
[----:B------:R-:W-:Y:S01]  /*0530*/  LOP3.LUT R16, R4, 0x20, RZ, 0xfc, !PT ;  /* 0x0000002004107812 */ /* 0x000fe200078efcff */
[----:B------:R-:W-:Y:S01]  /*0540*/  IMAD.U32 R4, RZ, RZ, UR13 ;  /* 0x0000000dff047e24 */ /* 0x000fe2000f8e00ff */
[----:B------:R-:W-:-:S02]  /*0550*/  ISETP.NE.AND P4, PT, R11, RZ, PT ;  /* 0x000000ff0b00720c */ /* 0x000fc40003f85270 */
[----:B------:R-:W-:Y:S02]  /*0560*/  ISETP.GE.U32.AND P1, PT, R16, R5, PT ;  /* 0x000000051000720c */ /* 0x000fe40003f26070 */
[----:B------:R-:W-:Y:S02]  /*0570*/  PLOP3.LUT P0, PT, PT, PT, PT, 0x8, 0x80 ;  /* 0x000000000080781c */ /* 0x000fe40003f0e170 */
[----:B------:R-:W-:Y:S01]  /*0580*/  ISETP.GE.AND.EX P1, PT, R17, R4, PT, P1 ;  /* 0x000000041100720c */ /* 0x000fe20003f26310 */
[----:B------:R-:W-:-:S12]  /*0590*/  @P2 BRA `(.L_x_18) ;  /* 0x0000000000202947 */ /* 0x000fd80003800000 */
[----:B------:R-:W3:Y:S01]  /*05a0*/  LDG.E.64.CONSTANT R16, desc[UR18][R12.64] ;  /* 0x000000120c107981 */ /* 0x000ee2000c1e9b00 */
[----:B------:R-:W-:Y:S02]  /*05b0*/  VIADD R18, R8, 0xfffffffd ;  /* 0xfffffffd08127836 */ /* 0x000fe40000000000 */
[----:B------:R-:W-:-:S05]  /*05c0*/  IMAD.MOV.U32 R23, RZ, RZ, 0x1 ;  /* 0x00000001ff177424 */ /* 0x000fca00078e00ff */
[CC--:B------:R-:W-:Y:S02]  /*05d0*/  SHF.L.U32 R19, R23.reuse, R18.reuse, RZ ;  /* 0x0000001217137219 */ /* 0x0c0fe400000006ff */
[----:B------:R-:W-:Y:S02]  /*05e0*/  SHF.L.U64.HI R23, R23, R18, RZ ;  /* 0x0000001217177219 */ /* 0x000fe400000102ff */
[----:B---3--:R-:W-:Y:S02]  /*05f0*/  LOP3.LUT P0, RZ, R19, UR14, R16, 0x80, !PT ;  /* 0x0000000e13ff7c12 */ /* 0x008fe4000f808010 */
[----:B------:R-:W-:-:S04]  /*0600*/  LOP3.LUT R16, R23, R17, RZ, 0xc0, !PT ;  /* 0x0000001117107212 */ /* 0x000fc800078ec0ff */
[----:B------:R-:W-:-:S13]  /*0610*/  LOP3.LUT P0, RZ, R16, UR15, RZ, 0xc0, P0 ;  /* 0x0000000f10ff7c12 */ /* 0x000fda000800c0ff */
.L_x_18:
[----:B--23--:R-:W-:Y:S05]  /*0620*/  BSYNC.RECONVERGENT B1 ;  /* 0x0000000000017941 */ /* 0x00cfea0003800200 */
.L_x_17:
[----:B------:R-:W-:Y:S04]  /*0630*/  BSSY.RECONVERGENT B1, `(.L_x_19) ;  /* 0x000000a000017945 */ /* 0x000fe80003800200 */
[----:B------:R-:W-:Y:S05]  /*0640*/  @P1 BRA `(.L_x_20) ;  /* 0x0000000000201947 */ /* 0x000fea0003800000 */
[----:B------:R-:W2:Y:S01]  /*0650*/  LDG.E.64.CONSTANT R16, desc[UR18][R12.64+0x100] ;  /* 0x000100120c107981 */ /* 0x000ea2000c1e9b00 */
[----:B------:R-:W-:Y:S02]  /*0660*/  VIADD R18, R8, 0xfffffffd ;  /* 0xfffffffd08127836 */ /* 0x000fe40000000000 */
[----:B------:R-:W-:-:S05]  /*0670*/  IMAD.MOV.U32 R19, RZ, RZ, 0x1 ;  /* 0x00000001ff137424 */ /* 0x000fca00078e00ff */
[CC--:B------:R-:W-:Y:S02]  /*0680*/  SHF.L.U32 R23, R19.reuse, R18.reuse, RZ ;  /* 0x0000001213177219 */ /* 0x0c0fe400000006ff */
[----:B------:R-:W-:Y:S02]  /*0690*/  SHF.L.U64.HI R19, R19, R18, RZ ;  /* 0x0000001213137219 */ /* 0x000fe400000102ff */
[----:B--2---:R-:W-:Y:S02]  /*06a0*/  LOP3.LUT P3, RZ, R23, UR14, R16, 0x80, !PT ;  /* 0x0000000e17ff7c12 */ /* 0x004fe4000f868010 */
[----:B------:R-:W-:-:S04]  /*06b0*/  LOP3.LUT R16, R19, R17, RZ, 0xc0, !PT ;  /* 0x0000001113107212 */ /* 0x000fc800078ec0ff */
[----:B------:R-:W-:-:S13]  /*06c0*/  LOP3.LUT P3, RZ, R16, UR15, RZ, 0xc0, P3 ;  /* 0x0000000f10ff7c12 */ /* 0x000fda000986c0ff */
.L_x_20:
[----:B------:R-:W-:Y:S05]  /*06d0*/  BSYNC.RECONVERGENT B1 ;  /* 0x0000000000017941 */ /* 0x000fea0003800200 */
.L_x_19:
[----:B------:R-:W-:-:S03]  /*06e0*/  UMOV UR5, 0xffffffff ;  /* 0xffffffff00057882 */ /* 0x000fc60000000000 */
[----:B------:R-:W-:Y:S05]  /*06f0*/  BRA.DIV UR5, `(.L_x_21) ;  /* 0x0000001205907947 */ /* 0x000fea000b800000 */
[----:B------:R-:W-:Y:S02]  /*0700*/  VOTE.ANY R18, PT, P0 ;  /* 0x0000000000127806 */ /* 0x000fe400000e0100 */
[----:B------:R-:W-:-:S07]  /*0710*/  VOTE.ANY R19, PT, P3 ;  /* 0x0000000000137806 */ /* 0x000fce00018e0100 */
.L_x_67:
[----:B------:R-:W-:Y:S01]  /*0720*/  @!P5 IADD3 R16, P0, PT, R6, R21, RZ ;  /* 0x000000150610d210 */ /* 0x000fe20007f1e0ff */
[----:B------:R-:W-:Y:S01]  /*0730*/  BSSY.RECONVERGENT B1, `(.L_x_22) ;  /* 0x000000e000017945 */ /* 0x000fe20003800200 */
[----:B------:R-:W-:-:S03]  /*0740*/  PLOP3.LUT P3, PT, PT, PT, PT, 0x8, 0x80 ;  /* 0x000000000080781c */ /* 0x000fc60003f6e170 */
[----:B------:R-:W-:Y:S01]  /*0750*/  @!P5 IMAD.X R17, R7, 0x1, R20, P0 ;  /* 0x000000010711d824 */ /* 0x000fe200000e0614 */
[----:B------:R-:W-:-:S04]  /*0760*/  PLOP3.LUT P0, PT, PT, PT, PT, 0x8, 0x80 ;  /* 0x000000000080781c */ /* 0x000fc80003f0e170 */
[----:B------:R0:W-:Y:S01]  /*0770*/  @!P5 STG.E.64 desc[UR18][R16.64], R18 ;  /* 0x000000121000d986 */ /* 0x0001e2000c101b12 */
[----:B------:R-:W-:Y:S08]  /*0780*/  @P2 BRA `(.L_x_23) ;  /* 0x0000000000202947 */ /* 0x000ff00003800000 */
[----:B0-----:R-:W2:Y:S01]  /*0790*/  LDG.E.64.CONSTANT R16, desc[UR18][R12.64] ;  /* 0x000000120c107981 */ /* 0x001ea2000c1e9b00 */
[----:B------:R-:W-:Y:S02]  /*07a0*/  VIADD R18, R8, 0xfffffffe ;  /* 0xfffffffe08127836 */ /* 0x000fe40000000000 */
[----:B------:R-:W-:-:S05]  /*07b0*/  IMAD.MOV.U32 R23, RZ, RZ, 0x1 ;  /* 0x00000001ff177424 */ /* 0x000fca00078e00ff */
[CC--:B------:R-:W-:Y:S02]  /*07c0*/  SHF.L.U32 R19, R23.reuse, R18.reuse, RZ ;  /* 0x0000001217137219 */ /* 0x0c0fe400000006ff */
[----:B------:R-:W-:Y:S02]  /*07d0*/  SHF.L.U64.HI R23, R23, R18, RZ ;  /* 0x0000001217177219 */ /* 0x000fe400000102ff */
[----:B--2---:R-:W-:Y:S02]  /*07e0*/  LOP3.LUT P0, RZ, R19, UR14, R16, 0x80, !PT ;  /* 0x0000000e13ff7c12 */ /* 0x004fe4000f808010 */
[----:B------:R-:W-:-:S04]  /*07f0*/  LOP3.LUT R16, R23, R17, RZ, 0xc0, !PT ;  /* 0x0000001117107212 */ /* 0x000fc800078ec0ff */
[----:B------:R-:W-:-:S13]  /*0800*/  LOP3.LUT P0, RZ, R16, UR15, RZ, 0xc0, P0 ;  /* 0x0000000f10ff7c12 */ /* 0x000fda000800c0ff */
.L_x_23:
[----:B------:R-:W-:Y:S05]  /*0810*/  BSYNC.RECONVERGENT B1 ;  /* 0x0000000000017941 */ /* 0x000fea0003800200 */
.L_x_22:
[----:B------:R-:W-:Y:S04]  /*0820*/  BSSY.RECONVERGENT B1, `(.L_x_24) ;  /* 0x000000a000017945 */ /* 0x000fe80003800200 */
[----:B------:R-:W-:Y:S05]  /*0830*/  @P1 BRA `(.L_x_25) ;  /* 0x0000000000201947 */ /* 0x000fea0003800000 */
        /* <DEDUP_REMOVED lines=8> */
.L_x_25:
[----:B------:R-:W-:Y:S05]  /*08c0*/  BSYNC.RECONVERGENT B1 ;  /* 0x0000000000017941 */ /* 0x000fea0003800200 */
.L_x_24:
[----:B------:R-:W-:-:S03]  /*08d0*/  UMOV UR5, 0xffffffff ;  /* 0xffffffff00057882 */ /* 0x000fc60000000000 */
[----:B------:R-:W-:Y:S05]  /*08e0*/  BRA.DIV UR5, `(.L_x_26) ;  /* 0x00000012054c7947 */ /* 0x000fea000b800000 */
[----:B0-----:R-:W-:Y:S02]  /*08f0*/  VOTE.ANY R18, PT, P0 ;  /* 0x0000000000127806 */ /* 0x001fe400000e0100 */
[----:B------:R-:W-:-:S07]  /*0900*/  VOTE.ANY R19, PT, P3 ;  /* 0x0000000000137806 */ /* 0x000fce00018e0100 */
.L_x_71:
        /* <DEDUP_REMOVED lines=15> */
.L_x_28:
[----:B------:R-:W-:Y:S05]  /*0a00*/  BSYNC.RECONVERGENT B1 ;  /* 0x0000000000017941 */ /* 0x000fea0003800200 */
.L_x_27:
        /* <DEDUP_REMOVED lines=10> */
.L_x_30:
[----:B------:R-:W-:Y:S05]  /*0ab0*/  BSYNC.RECONVERGENT B1 ;  /* 0x0000000000017941 */ /* 0x000fea0003800200 */
.L_x_29:
[----:B------:R-:W-:-:S03]  /*0ac0*/  UMOV UR5, 0xffffffff ;  /* 0xffffffff00057882 */ /* 0x000fc60000000000 */
[----:B------:R-:W-:Y:S05]  /*0ad0*/  BRA.DIV UR5, `(.L_x_31) ;  /* 0x0000001205087947 */ /* 0x000fea000b800000 */
[----:B0-----:R-:W-:Y:S02]  /*0ae0*/  VOTE.ANY R18, PT, P0 ;  /* 0x0000000000127806 */ /* 0x001fe400000e0100 */
[----:B------:R-:W-:-:S07]  /*0af0*/  VOTE.ANY R19, PT, P3 ;  /* 0x0000000000137806 */ /* 0x000fce00018e0100 */
.L_x_75:
[----:B------:R-:W-:Y:S01]  /*0b00*/  BSSY.RECONVERGENT B1, `(.L_x_32) ;  /* 0x0000010000017945 */ /* 0x000fe20003800200 */
[----:B------:R-:W-:-:S03]  /*0b10*/  PLOP3.LUT P3, PT, PT, PT, PT, 0x8, 0x80 ;  /* 0x000000000080781c */ /* 0x000fc60003f6e170 */
[----:B------:R-:W-:Y:S10]  /*0b20*/  @P5 BRA `(.L_x_33) ;  /* 0x0000000000345947 */ /* 0x000ff40003800000 */
[----:B------:R-:W-:-:S04]  /*0b30*/  UIADD3 UR5, UP0, UPT, UR16, 0x2, URZ ;  /* 0x0000000210057890 */ /* 0x000fc8000ff1e0ff */
[----:B------:R-:W-:-:S04]  /*0b40*/  UIADD3.X UR6, UPT, UPT, URZ, UR4, URZ, UP0, !UPT ;  /* 0x00000004ff067290 */ /* 0x000fc800087fe4ff */
[----:B------:R-:W-:Y:S02]  /*0b50*/  UIMAD UR8, UR6, UR21, URZ ;  /* 0x00000015060872a4 */ /* 0x000fe4000f8e02ff */
[----:B------:R-:W-:Y:S02]  /*0b60*/  UIMAD.WIDE.U32 UR6, UR5, UR21, URZ ;  /* 0x00000015050672a5 */ /* 0x000fe4000f8e00ff */
[----:B------:R-:W-:Y:S02]  /*0b70*/  UIMAD UR5, UR22, UR5, UR8 ;  /* 0x00000005160572a4 */ /* 0x000fe4000f8e0208 */
[----:B------:R-:W-:Y:S02]  /*0b80*/  USHF.L.U32 UR8, UR6, 0x3, URZ ;  /* 0x0000000306087899 */ /* 0x000fe400080006ff */
[----:B------:R-:W-:-:S04]  /*0b90*/  UIADD3 UR5, UPT, UPT, UR7, UR5, URZ ;  /* 0x0000000507057290 */ /* 0x000fc8000fffe0ff */
[----:B------:R-:W-:Y:S01]  /*0ba0*/  USHF.L.U64.HI UR6, UR6, 0x3, UR5 ;  /* 0x0000000306067899 */ /* 0x000fe20008010205 */
[----:B------:R-:W-:-:S04]  /*0bb0*/  LEA R17, P0, R2, UR8, 0x3 ;  /* 0x0000000802117c11 */ /* 0x000fc8000f8018ff */
[----:B------:R-:W-:Y:S02]  /*0bc0*/  IADD3 R16, P6, PT, R6, R17, RZ ;  /* 0x0000001106107210 */ /* 0x000fe40007fde0ff */
[----:B------:R-:W-:-:S05]  /*0bd0*/  LEA.HI.X R24, R2, UR6, RZ, 0x3, P0 ;  /* 0x0000000602187c11 */ /* 0x000fca00080f1cff */
[----:B------:R-:W-:-:S05]  /*0be0*/  IMAD.X R17, R7, 0x1, R24, P6 ;  /* 0x0000000107117824 */ /* 0x000fca00030e0618 */
[----:B------:R0:W-:Y:S02]  /*0bf0*/  STG.E.64 desc[UR18][R16.64], R18 ;  /* 0x0000001210007986 */ /* 0x0001e4000c101b12 */
.L_x_33:
[----:B------:R-:W-:Y:S05]  /*0c00*/  BSYNC.RECONVERGENT B1 ;  /* 0x0000000000017941 */ /* 0x000fea0003800200 */
.L_x_32:
[----:B------:R-:W-:Y:S01]  /*0c10*/  BSSY.RECONVERGENT B1, `(.L_x_34) ;  /* 0x000000a000017945 */ /* 0x000fe20003800200 */
[----:B------:R-:W-:-:S03]  /*0c20*/  PLOP3.LUT P0, PT, PT, PT, PT, 0x8, 0x80 ;  /* 0x000000000080781c */ /* 0x000fc60003f0e170 */
[----:B------:R-:W-:Y:S10]  /*0c30*/  @P2 BRA `(.L_x_35) ;  /* 0x00000000001c2947 */ /* 0x000ff40003800000 */
[----:B0-----:R-:W2:Y:S01]  /*0c40*/  LDG.E.64.CONSTANT R16, desc[UR18][R12.64] ;  /* 0x000000120c107981 */ /* 0x001ea2000c1e9b00 */
[----:B------:R-:W-:-:S05]  /*0c50*/  IMAD.MOV.U32 R23, RZ, RZ, 0x1 ;  /* 0x00000001ff177424 */ /* 0x000fca00078e00ff */
[CC--:B------:R-:W-:Y:S02]  /*0c60*/  SHF.L.U32 R19, R23.reuse, R8.reuse, RZ ;  /* 0x0000000817137219 */ /* 0x0c0fe400000006ff */
[----:B------:R-:W-:Y:S02]  /*0c70*/  SHF.L.U64.HI R23, R23, R8, RZ ;  /* 0x0000000817177219 */ /* 0x000fe400000102ff */
[----:B--2---:R-:W-:Y:S02]  /*0c80*/  LOP3.LUT P0, RZ, R19, UR14, R16, 0x80, !PT ;  /* 0x0000000e13ff7c12 */ /* 0x004fe4000f808010 */
[----:B------:R-:W-:-:S04]  /*0c90*/  LOP3.LUT R16, R23, R17, RZ, 0xc0, !PT ;  /* 0x0000001117107212 */ /* 0x000fc800078ec0ff */
[----:B------:R-:W-:-:S13]  /*0ca0*/  LOP3.LUT P0, RZ, R16, UR15, RZ, 0xc0, P0 ;  /* 0x0000000f10ff7c12 */ /* 0x000fda000800c0ff */
.L_x_35:
[----:B------:R-:W-:Y:S05]  /*0cb0*/  BSYNC.RECONVERGENT B1 ;  /* 0x0000000000017941 */ /* 0x000fea0003800200 */
.L_x_34:
[----:B------:R-:W-:Y:S04]  /*0cc0*/  BSSY.RECONVERGENT B1, `(.L_x_36) ;  /* 0x0000009000017945 */ /* 0x000fe80003800200 */
[----:B------:R-:W-:Y:S05]  /*0cd0*/  @P1 BRA `(.L_x_37) ;  /* 0x00000000001c1947 */ /* 0x000fea0003800000 */
[----:B0-----:R-:W2:Y:S01]  /*0ce0*/  LDG.E.64.CONSTANT R16, desc[UR18][R12.64+0x100] ;  /* 0x000100120c107981 */ /* 0x001ea2000c1e9b00 */
[----:B------:R-:W-:-:S05]  /*0cf0*/  IMAD.MOV.U32 R19, RZ, RZ, 0x1 ;  /* 0x00000001ff137424 */ /* 0x000fca00078e00ff */
[CC--:B------:R-:W-:Y:S02]  /*0d00*/  SHF.L.U32 R23, R19.reuse, R8.reuse, RZ ;  /* 0x0000000813177219 */ /* 0x0c0fe400000006ff */
[----:B------:R-:W-:Y:S02]  /*0d10*/  SHF.L.U64.HI R19, R19, R8, RZ ;  /* 0x0000000813137219 */ /* 0x000fe400000102ff */
[----:B--2---:R-:W-:Y:S02]  /*0d20*/  LOP3.LUT P3, RZ, R23, UR14, R16, 0x80, !PT ;  /* 0x0000000e17ff7c12 */ /* 0x004fe4000f868010 */
[----:B------:R-:W-:-:S04]  /*0d30*/  LOP3.LUT R16, R19, R17, RZ, 0xc0, !PT ;  /* 0x0000001113107212 */ /* 0x000fc800078ec0ff */
[----:B------:R-:W-:-:S13]  /*0d40*/  LOP3.LUT P3, RZ, R16, UR15, RZ, 0xc0, P3 ;  /* 0x0000000f10ff7c12 */ /* 0x000fda000986c0ff */
.L_x_37:
[----:B------:R-:W-:Y:S05]  /*0d50*/  BSYNC.RECONVERGENT B1 ;  /* 0x0000000000017941 */ /* 0x000fea0003800200 */
.L_x_36:
[----:B------:R-:W-:-:S03]  /*0d60*/  UMOV UR5, 0xffffffff ;  /* 0xffffffff00057882 */ /* 0x000fc60000000000 */
[----:B------:R-:W-:Y:S05]  /*0d70*/  BRA.DIV UR5, `(.L_x_38) ;  /* 0x0000000e05987947 */ /* 0x000fea000b800000 */
[----:B0-----:R-:W-:Y:S02]  /*0d80*/  VOTE.ANY R18, PT, P0 ;  /* 0x0000000000127806 */ /* 0x001fe400000e0100 */
[----:B------:R-:W-:-:S07]  /*0d90*/  VOTE.ANY R19, PT, P3 ;  /* 0x0000000000137806 */ /* 0x000fce00018e0100 */
.L_x_79:
[----:B------:R-:W-:Y:S04]  /*0da0*/  BSSY.RECONVERGENT B1, `(.L_x_39) ;  /* 0x000000f000017945 */ /* 0x000fe80003800200 */
[----:B------:R-:W-:Y:S05]  /*0db0*/  @P5 BRA `(.L_x_40) ;  /* 0x0000000000345947 */ /* 0x000fea0003800000 */
        /* <DEDUP_REMOVED lines=13> */
.L_x_40:
[----:B------:R-:W-:Y:S05]  /*0e90*/  BSYNC.RECONVERGENT B1 ;  /* 0x0000000000017941 */ /* 0x000fea0003800200 */
.L_x_39:
[----:B------:R-:W-:Y:S01]  /*0ea0*/  LEA R6, P0, R14, R6, 0x5 ;  /* 0x000000060e067211 */ /* 0x000fe200078028ff */
[----:B------:R-:W-:-:S04]  /*0eb0*/  VIADD R8, R8, 0x4 ;  /* 0x0000000408087836 */ /* 0x000fc80000000000 */
[----:B------:R-:W-:Y:S01]  /*0ec0*/  IMAD.X R7, R7, 0x1, R10, P0 ;  /* 0x0000000107077824 */ /* 0x000fe200000e060a */
[----:B------:R-:W-:Y:S07]  /*0ed0*/  @P4 BRA `(.L_x_41) ;  /* 0xfffffff400784947 */ /* 0x000fee000383ffff */
[----:B------:R-:W1:Y:S02]  /*0ee0*/  LDCU UR5, c[0x0][0x398] ;  /* 0x00007300ff0577ac */ /* 0x000e640008000800 */
[----:B-1----:R-:W-:-:S06]  /*0ef0*/  ULOP3.LUT UR5, UR5, 0x7ffffffc, URZ, 0xc0, !UPT ;  /* 0x7ffffffc05057892 */ /* 0x002fcc000f8ec0ff */
[----:B------:R-:W-:-:S07]  /*0f00*/  IMAD.U32 R6, RZ, RZ, UR5 ;  /* 0x00000005ff067e24 */ /* 0x000fce000f8e00ff */
.L_x_16:
[----:B------:R-:W1:Y:S02]  /*0f10*/  LDC R7, c[0x0][0x398] ;  /* 0x0000e600ff077b82 */ /* 0x000e640000000800 */
[----:B-1----:R-:W-:-:S04]  /*0f20*/  LOP3.LUT R7, R7, 0x3, RZ, 0xc0, !PT ;  /* 0x0000000307077812 */ /* 0x002fc800078ec0ff */
[----:B------:R-:W-:-:S13]  /*0f30*/  ISETP.NE.AND P0, PT, R7, RZ, PT ;  /* 0x000000ff0700720c */ /* 0x000fda0003f05270 */
[----:B------:R-:W-:Y:S05]  /*0f40*/  @!P0 BRA `(.L_x_42) ;  /* 0x0000000800608947 */ /* 0x000fea0003800000 */
[----:B------:R-:W-:Y:S01]  /*0f50*/  IMAD.WIDE.U32 R8, R2, 0x40, RZ ;  /* 0x0000004002087825 */ /* 0x000fe200078e00ff */
[----:B------:R-:W-:Y:S01]  /*0f60*/  BSSY.RECONVERGENT B1, `(.L_x_43) ;  /* 0x0000013000017945 */ /* 0x000fe20003800200 */
[----:B------:R-:W-:Y:S02]  /*0f70*/  PLOP3.LUT P3, PT, PT, PT, PT, 0x8, 0x80 ;  /* 0x000000000080781c */ /* 0x000fe40003f6e170 */
[----:B------:R-:W-:Y:S02]  /*0f80*/  ISETP.NE.AND P4, PT, R3, RZ, PT ;  /* 0x000000ff0300720c */ /* 0x000fe40003f85270 */
[----:B------:R-:W-:Y:S02]  /*0f90*/  LOP3.LUT R8, R8, 0x1f, R0, 0xf8, !PT ;  /* 0x0000001f08087812 */ /* 0x000fe400078ef800 */
[----:B------:R-:W-:Y:S02]  /*0fa0*/  PLOP3.LUT P0, PT, PT, PT, PT, 0x8, 0x80 ;  /* 0x000000000080781c */ /* 0x000fe40003f0e170 */
[----:B------:R-:W-:-:S02]  /*0fb0*/  ISETP.GE.U32.AND P2, PT, R8, R5, PT ;  /* 0x000000050800720c */ /* 0x000fc40003f46070 */
[----:B------:R-:W-:Y:S02]  /*0fc0*/  LOP3.LUT R10, R8, 0x20, RZ, 0xfc, !PT ;  /* 0x00000020080a7812 */ /* 0x000fe400078efcff */
[----:B------:R-:W-:Y:S02]  /*0fd0*/  ISETP.GE.AND.EX P2, PT, R9, R4, PT, P2 ;  /* 0x000000040900720c */ /* 0x000fe40003f46320 */
[----:B------:R-:W-:-:S04]  /*0fe0*/  ISETP.GE.U32.AND P1, PT, R10, R5, PT ;  /* 0x000000050a00720c */ /* 0x000fc80003f26070 */
[----:B------:R-:W-:-:S07]  /*0ff0*/  ISETP.GE.AND.EX P1, PT, R9, R4, PT, P1 ;  /* 0x000000040900720c */ /* 0x000fce0003f26310 */
[----:B------:R-:W-:Y:S06]  /*1000*/  @P2 BRA `(.L_x_44) ;  /* 0x0000000000202947 */ /* 0x000fec0003800000 */
[----:B------:R-:W5:Y:S01]  /*1010*/  LDG.E.64.CONSTANT R4, desc[UR18][R12.64] ;  /* 0x000000120c047981 */ /* 0x000f62000c1e9b00 */
[----:B------:R-:W5:Y:S01]  /*1020*/  LDCU.64 UR6, c[0x0][0x3a0] ;  /* 0x00007400ff0677ac */ /* 0x000f620008000a00 */
[----:B------:R-:W-:-:S05]  /*1030*/  IMAD.MOV.U32 R11, RZ, RZ, 0x1 ;  /* 0x00000001ff0b7424 */ /* 0x000fca00078e00ff */
[CC--:B------:R-:W-:Y:S02]  /*1040*/  SHF.L.U32 R9, R11.reuse, R6.reuse, RZ ;  /* 0x000000060b097219 */ /* 0x0c0fe400000006ff */
[----:B------:R-:W-:Y:S02]  /*1050*/  SHF.L.U64.HI R11, R11, R6, RZ ;  /* 0x000000060b0b7219 */ /* 0x000fe400000102ff */
[----:B-----5:R-:W-:Y:S02]  /*1060*/  LOP3.LUT P0, RZ, R9, UR6, R4, 0x80, !PT ;  /* 0x0000000609ff7c12 */ /* 0x020fe4000f808004 */
[----:B------:R-:W-:-:S04]  /*1070*/  LOP3.LUT R4, R11, R5, RZ, 0xc0, !PT ;  /* 0x000000050b047212 */ /* 0x000fc800078ec0ff */
[----:B------:R-:W-:-:S13]  /*1080*/  LOP3.LUT P0, RZ, R4, UR7, RZ, 0xc0, P0 ;  /* 0x0000000704ff7c12 */ /* 0x000fda000800c0ff */
.L_x_44:
[----:B--234-:R-:W-:Y:S05]  /*1090*/  BSYNC.RECONVERGENT B1 ;  /* 0x0000000000017941 */ /* 0x01cfea0003800200 */
.L_x_43:
[----:B------:R-:W-:Y:S04]  /*10a0*/  BSSY.RECONVERGENT B1, `(.L_x_45) ;  /* 0x000000a000017945 */ /* 0x000fe80003800200 */
[----:B------:R-:W-:Y:S05]  /*10b0*/  @P1 BRA `(.L_x_46) ;  /* 0x0000000000201947 */ /* 0x000fea0003800000 */
[----:B------:R-:W2:Y:S01]  /*10c0*/  LDG.E.64.CONSTANT R4, desc[UR18][R12.64+0x100] ;  /* 0x000100120c047981 */ /* 0x000ea2000c1e9b00 */
[----:B------:R-:W2:Y:S01]  /*10d0*/  LDCU.64 UR6, c[0x0][0x3a0] ;  /* 0x00007400ff0677ac */ /* 0x000ea20008000a00 */
[----:B------:R-:W-:-:S05]  /*10e0*/  IMAD.MOV.U32 R9, RZ, RZ, 0x1 ;  /* 0x00000001ff097424 */ /* 0x000fca00078e00ff */
[CC--:B------:R-:W-:Y:S02]  /*10f0*/  SHF.L.U32 R11, R9.reuse, R6.reuse, RZ ;  /* 0x00000006090b7219 */ /* 0x0c0fe400000006ff */
[----:B------:R-:W-:Y:S02]  /*1100*/  SHF.L.U64.HI R9, R9, R6, RZ ;  /* 0x0000000609097219 */ /* 0x000fe400000102ff */
[----:B--2---:R-:W-:Y:S02]  /*1110*/  LOP3.LUT P3, RZ, R11, UR6, R4, 0x80, !PT ;  /* 0x000000060bff7c12 */ /* 0x004fe4000f868004 */
[----:B------:R-:W-:-:S04]  /*1120*/  LOP3.LUT R4, R9, R5, RZ, 0xc0, !PT ;  /* 0x0000000509047212 */ /* 0x000fc800078ec0ff */
[----:B------:R-:W-:-:S13]  /*1130*/  LOP3.LUT P3, RZ, R4, UR7, RZ, 0xc0, P3 ;  /* 0x0000000704ff7c12 */ /* 0x000fda000986c0ff */
.L_x_46:
[----:B------:R-:W-:Y:S05]  /*1140*/  BSYNC.RECONVERGENT B1 ;  /* 0x0000000000017941 */ /* 0x000fea0003800200 */
.L_x_45:
[----:B------:R-:W-:-:S03]  /*1150*/  UMOV UR5, 0xffffffff ;  /* 0xffffffff00057882 */ /* 0x000fc60000000000 */
[----:B------:R-:W-:Y:S05]  /*1160*/  BRA.DIV UR5, `(.L_x_47) ;  /* 0x0000000a05d47947 */ /* 0x000fea000b800000 */
[----:B------:R-:W-:Y:S02]  /*1170*/  VOTE.ANY R10, PT, P0 ;  /* 0x00000000000a7806 */ /* 0x000fe400000e0100 */
[----:B0-----:R-:W-:-:S07]  /*1180*/  VOTE.ANY R16, PT, P3 ;  /* 0x0000000000107806 */ /* 0x001fce00018e0100 */
.L_x_83:
[----:B------:R-:W-:Y:S01]  /*1190*/  BSSY.RECONVERGENT B1, `(.L_x_48) ;  /* 0x0000012000017945 */ /* 0x000fe20003800200 */
[----:B------:R-:W-:-:S03]  /*11a0*/  ISETP.NE.AND P0, PT, R7, 0x1, PT ;  /* 0x000000010700780c */ /* 0x000fc60003f05270 */
[----:B------:R-:W-:Y:S10]  /*11b0*/  @P4 BRA `(.L_x_49) ;  /* 0x00000000003c4947 */ /* 0x000ff40003800000 */
[----:B------:R-:W0:Y:S01]  /*11c0*/  LDCU UR5, c[0x0][0x39c] ;  /* 0x00007380ff0577ac */ /* 0x000e220008000800 */
[----:B------:R-:W-:Y:S01]  /*11d0*/  IADD3 R9, P3, PT, R6, UR16, RZ ;  /* 0x0000001006097c10 */ /* 0x000fe2000ff7e0ff */
[----:B------:R-:W-:Y:S01]  /*11e0*/  IMAD.MOV.U32 R5, RZ, RZ, RZ ;  /* 0x000000ffff057224 */ /* 0x000fe200078e00ff */
[----:B------:R-:W1:Y:S03]  /*11f0*/  LDCU.64 UR6, c[0x0][0x3a8] ;  /* 0x00007500ff0677ac */ /* 0x000e660008000a00 */
[----:B------:R-:W-:-:S04]  /*1200*/  IMAD.X R4, RZ, RZ, UR4, P3 ;  /* 0x00000004ff047e24 */ /* 0x000fc800098e06ff */
[----:B0-----:R-:W-:Y:S02]  /*1210*/  IMAD R8, R4, UR5, RZ ;  /* 0x0000000504087c24 */ /* 0x001fe4000f8e02ff */
[----:B------:R-:W-:-:S04]  /*1220*/  IMAD.MOV.U32 R4, RZ, RZ, R2 ;  /* 0x000000ffff047224 */ /* 0x000fc800078e0002 */
[----:B------:R-:W-:-:S04]  /*1230*/  IMAD.WIDE.U32 R4, R9, UR5, R4 ;  /* 0x0000000509047c25 */ /* 0x000fc8000f8e0004 */
[----:B------:R-:W-:Y:S01]  /*1240*/  IMAD R9, R9, UR22, R8 ;  /* 0x0000001609097c24 */ /* 0x000fe2000f8e0208 */
[----:B-1----:R-:W-:-:S03]  /*1250*/  LEA R8, P3, R4, UR6, 0x3 ;  /* 0x0000000604087c11 */ /* 0x002fc6000f8618ff */
[----:B------:R-:W-:-:S05]  /*1260*/  IMAD.IADD R5, R5, 0x1, R9 ;  /* 0x0000000105057824 */ /* 0x000fca00078e0209 */
[----:B------:R-:W-:Y:S01]  /*1270*/  LEA.HI.X R9, R4, UR7, R5, 0x3, P3 ;  /* 0x0000000704097c11 */ /* 0x000fe200098f1c05 */
[----:B------:R-:W-:Y:S02]  /*1280*/  IMAD.MOV.U32 R4, RZ, RZ, R10 ;  /* 0x000000ffff047224 */ /* 0x000fe400078e000a */
[----:B------:R-:W-:-:S05]  /*1290*/  IMAD.MOV.U32 R5, RZ, RZ, R16 ;  /* 0x000000ffff057224 */ /* 0x000fca00078e0010 */
[----:B------:R0:W-:Y:S02]  /*12a0*/  STG.E.64 desc[UR18][R8.64], R4 ;  /* 0x0000000408007986 */ /* 0x0001e4000c101b12 */
.L_x_49:
[----:B------:R-:W-:Y:S05]  /*12b0*/  BSYNC.RECONVERGENT B1 ;  /* 0x0000000000017941 */ /* 0x000fea0003800200 */
.L_x_48:
[----:B------:R-:W-:Y:S04]  /*12c0*/  BSSY B1, `(.L_x_42) ;  /* 0x0000060000017945 */ /* 0x000fe80003800000 */
[----:B------:R-:W-:Y:S05]  /*12d0*/  @!P0 BRA `(.L_x_50) ;  /* 0x0000000400788947 */ /* 0x000fea0003800000 */
[----:B------:R-:W-:Y:S01]  /*12e0*/  BSSY.RECONVERGENT B2, `(.L_x_51) ;  /* 0x000000d000027945 */ /* 0x000fe20003800200 */
[----:B------:R-:W-:Y:S01]  /*12f0*/  PLOP3.LUT P3, PT, PT, PT, PT, 0x8, 0x80 ;  /* 0x000000000080781c */ /* 0x000fe20003f6e170 */
[----:B0-----:R-:W-:Y:S01]  /*1300*/  VIADD R8, R6, 0x1 ;  /* 0x0000000106087836 */ /* 0x001fe20000000000 */
[----:B------:R-:W-:Y:S01]  /*1310*/  PLOP3.LUT P0, PT, PT, PT, PT, 0x8, 0x80 ;  /* 0x000000000080781c */ /* 0x000fe20003f0e170 */
[----:B------:R-:W-:-:S12]  /*1320*/  @P2 BRA `(.L_x_52) ;  /* 0x0000000000202947 */ /* 0x000fd80003800000 */
        /* <DEDUP_REMOVED lines=8> */
.L_x_52:
[----:B------:R-:W-:Y:S05]  /*13b0*/  BSYNC.RECONVERGENT B2 ;  /* 0x0000000000027941 */ /* 0x000fea0003800200 */
.L_x_51:
        /* <DEDUP_REMOVED lines=10> */
.L_x_54:
[----:B------:R-:W-:Y:S05]  /*1460*/  BSYNC.RECONVERGENT B2 ;  /* 0x0000000000027941 */ /* 0x000fea0003800200 */
.L_x_53:
[----:B------:R-:W-:-:S03]  /*1470*/  UMOV UR5, 0xffffffff ;  /* 0xffffffff00057882 */ /* 0x000fc60000000000 */
[----:B------:R-:W-:Y:S05]  /*1480*/  BRA.DIV UR5, `(.L_x_55) ;  /* 0x0000000a05407947 */ /* 0x000fea000b800000 */
[----:B------:R-:W-:Y:S02]  /*1490*/  VOTE.ANY R10, PT, P0 ;  /* 0x00000000000a7806 */ /* 0x000fe400000e0100 */
[----:B------:R-:W-:-:S07]  /*14a0*/  VOTE.ANY R16, PT, P3 ;  /* 0x0000000000107806 */ /* 0x000fce00018e0100 */
.L_x_87:
        /* <DEDUP_REMOVED lines=18> */
.L_x_57:
[----:B------:R-:W-:Y:S05]  /*15d0*/  BSYNC.RECONVERGENT B2 ;  /* 0x0000000000027941 */ /* 0x000fea0003800200 */
.L_x_56:
[----:B------:R-:W-:Y:S05]  /*15e0*/  @!P0 BRA `(.L_x_50) ;  /* 0x0000000000b48947 */ /* 0x000fea0003800000 */
[----:B------:R-:W-:Y:S01]  /*15f0*/  BSSY.RECONVERGENT B2, `(.L_x_58) ;  /* 0x000000d000027945 */ /* 0x000fe20003800200 */
[----:B------:R-:W-:Y:S01]  /*1600*/  PLOP3.LUT P3, PT, PT, PT, PT, 0x8, 0x80 ;  /* 0x000000000080781c */ /* 0x000fe20003f6e170 */
[----:B------:R-:W-:Y:S01]  /*1610*/  VIADD R6, R6, 0x2 ;  /* 0x0000000206067836 */ /* 0x000fe20000000000 */
[----:B------:R-:W-:Y:S01]  /*1620*/  PLOP3.LUT P0, PT, PT, PT, PT, 0x8, 0x80 ;  /* 0x000000000080781c */ /* 0x000fe20003f0e170 */
[----:B------:R-:W-:-:S12]  /*1630*/  @P2 BRA `(.L_x_59) ;  /* 0x0000000000202947 */ /* 0x000fd80003800000 */
[----:B0-----:R-:W2:Y:S01]  /*1640*/  LDG.E.64.CONSTANT R4, desc[UR18][R12.64] ;  /* 0x000000120c047981 */ /* 0x001ea2000c1e9b00 */
[----:B------:R-:W2:Y:S01]  /*1650*/  LDCU.64 UR6, c[0x0][0x3a0] ;  /* 0x00007400ff0677ac */ /* 0x000ea20008000a00 */
[----:B------:R-:W-:-:S05]  /*1660*/  IMAD.MOV.U32 R9, RZ, RZ, 0x1 ;  /* 0x00000001ff097424 */ /* 0x000fca00078e00ff */
[CC--:B------:R-:W-:Y:S02]  /*1670*/  SHF.L.U32 R7, R9.reuse, R6.reuse, RZ ;  /* 0x0000000609077219 */ /* 0x0c0fe400000006ff */
[----:B------:R-:W-:Y:S02]  /*1680*/  SHF.L.U64.HI R9, R9, R6, RZ ;  /* 0x0000000609097219 */ /* 0x000fe400000102ff */
[----:B--2---:R-:W-:Y:S02]  /*1690*/  LOP3.LUT P0, RZ, R7, UR6, R4, 0x80, !PT ;  /* 0x0000000607ff7c12 */ /* 0x004fe4000f808004 */
[----:B------:R-:W-:-:S04]  /*16a0*/  LOP3.LUT R4, R9, R5, RZ, 0xc0, !PT ;  /* 0x0000000509047212 */ /* 0x000fc800078ec0ff */
[----:B------:R-:W-:-:S13]  /*16b0*/  LOP3.LUT P0, RZ, R4, UR7, RZ, 0xc0, P0 ;  /* 0x0000000704ff7c12 */ /* 0x000fda000800c0ff */
.L_x_59:
[----:B------:R-:W-:Y:S05]  /*16c0*/  BSYNC.RECONVERGENT B2 ;  /* 0x0000000000027941 */ /* 0x000fea0003800200 */
.L_x_58:
[----:B------:R-:W-:Y:S04]  /*16d0*/  BSSY.RECONVERGENT B2, `(.L_x_60) ;  /* 0x000000a000027945 */ /* 0x000fe80003800200 */
[----:B------:R-:W-:Y:S05]  /*16e0*/  @P1 BRA `(.L_x_61) ;  /* 0x0000000000201947 */ /* 0x000fea0003800000 */
[----:B------:R-:W2:Y:S01]  /*16f0*/  LDG.E.64.CONSTANT R12, desc[UR18][R12.64+0x100] ;  /* 0x000100120c0c7981 */ /* 0x000ea2000c1e9b00 */
[----:B------:R-:W2:Y:S01]  /*1700*/  LDCU.64 UR6, c[0x0][0x3a0] ;  /* 0x00007400ff0677ac */ /* 0x000ea20008000a00 */
[----:B0-----:R-:W-:-:S05]  /*1710*/  IMAD.MOV.U32 R5, RZ, RZ, 0x1 ;  /* 0x00000001ff057424 */ /* 0x001fca00078e00ff */
[CC--:B------:R-:W-:Y:S02]  /*1720*/  SHF.L.U32 R7, R5.reuse, R6.reuse, RZ ;  /* 0x0000000605077219 */ /* 0x0c0fe400000006ff */
[----:B------:R-:W-:Y:S02]  /*1730*/  SHF.L.U64.HI R5, R5, R6, RZ ;  /* 0x0000000605057219 */ /* 0x000fe400000102ff */
[----:B--2---:R-:W-:Y:S02]  /*1740*/  LOP3.LUT P3, RZ, R7, UR6, R12, 0x80, !PT ;  /* 0x0000000607ff7c12 */ /* 0x004fe4000f86800c */
[----:B------:R-:W-:-:S04]  /*1750*/  LOP3.LUT R4, R5, R13, RZ, 0xc0, !PT ;  /* 0x0000000d05047212 */ /* 0x000fc800078ec0ff */
[----:B------:R-:W-:-:S13]  /*1760*/  LOP3.LUT P3, RZ, R4, UR7, RZ, 0xc0, P3 ;  /* 0x0000000704ff7c12 */ /* 0x000fda000986c0ff */
.L_x_61:
[----:B------:R-:W-:Y:S05]  /*1770*/  BSYNC.RECONVERGENT B2 ;  /* 0x0000000000027941 */ /* 0x000fea0003800200 */
.L_x_60:
[----:B------:R-:W-:-:S03]  /*1780*/  UMOV UR5, 0xffffffff ;  /* 0xffffffff00057882 */ /* 0x000fc60000000000 */
[----:B------:R-:W-:Y:S05]  /*1790*/  BRA.DIV UR5, `(.L_x_62) ;  /* 0x0000000605b07947 */ /* 0x000fea000b800000 */
[----:B0-----:R-:W-:Y:S02]  /*17a0*/  VOTE.ANY R8, PT, P0 ;  /* 0x0000000000087806 */ /* 0x001fe400000e0100 */
[----:B------:R-:W-:-:S07]  /*17b0*/  VOTE.ANY R16, PT, P3 ;  /* 0x0000000000107806 */ /* 0x000fce00018e0100 */
.L_x_91:
[----:B------:R-:W-:Y:S05]  /*17c0*/  @P4 BRA `(.L_x_50) ;  /* 0x00000000003c4947 */ /* 0x000fea0003800000 */
        /* <DEDUP_REMOVED lines=15> */
.L_x_50:
[----:B------:R-:W-:Y:S05]  /*18c0*/  BSYNC B1 ;  /* 0x0000000000017941 */ /* 0x000fea0003800000 */
.L_x_42:
[----:B------:R-:W5:Y:S01]  /*18d0*/  LDCU UR5, c[0x0][0x39c] ;  /* 0x00007380ff0577ac */ /* 0x000f620008000800 */
[----:B01----:R-:W-:-:S05]  /*18e0*/  IMAD.U32 R5, RZ, RZ, UR20 ;  /* 0x00000014ff057e24 */ /* 0x003fca000f8e00ff */
[----:B------:R-:W-:-:S04]  /*18f0*/  LEA.HI R2, R5, R2, RZ, 0x1b ;  /* 0x0000000205027211 */ /* 0x000fc800078fd8ff */
[----:B-----5:R-:W-:-:S13]  /*1900*/  ISETP.GE.AND P0, PT, R2, UR5, PT ;  /* 0x0000000502007c0c */ /* 0x020fda000bf06270 */
[----:B------:R-:W-:Y:S05]  /*1910*/  @!P0 BRA `(.L_x_63) ;  /* 0xffffffe8001c8947 */ /* 0x000fea000383ffff */
[----:B--234-:R-:W-:Y:S05]  /*1920*/  BSYNC B0 ;  /* 0x0000000000007941 */ /* 0x01cfea0003800000 */
.L_x_15:
[----:B------:R-:W-:Y:S05]  /*1930*/  EXIT ;  /* 0x000000000000794d */ /* 0x000fea0003800000 */
.L_x_21:
[----:B------:R-:W-:Y:S01]  /*1940*/  BSSY B1, `(.L_x_64) ;  /* 0x0000005000017945 */ /* 0x000fe20003800000 */
[----:B------:R-:W-:-:S07]  /*1950*/  IMAD.MOV.U32 R16, RZ, RZ, -0x1 ;  /* 0xffffffffff107424 */ /* 0x000fce00078e00ff */
[----:B------:R-:W-:Y:S05]  /*1960*/  WARPSYNC.COLLECTIVE R16, `(.L_x_65) ;  /* 0x0000000010087348 */ /* 0x000fea0003c00000 */
[----:B------:R-:W-:Y:S01]  /*1970*/  VOTE.ANY R16, PT, P0 ;  /* 0x0000000000107806 */ /* 0x000fe200000e0100 */
[----:B------:R-:W-:Y:S06]  /*1980*/  ENDCOLLECTIVE ;  /* 0x000000000000791b */ /* 0x000fec0003800000 */
.L_x_65:
[----:B------:R-:W-:Y:S05]  /*1990*/  BSYNC B1 ;  /* 0x0000000000017941 */ /* 0x000fea0003800000 */
.L_x_64:
[----:B------:R-:W-:Y:S01]  /*19a0*/  PLOP3.LUT P0, PT, P3, PT, PT, 0x80, 0x8 ;  /* 0x000000000008781c */ /* 0x000fe20001f0f070 */
[----:B------:R-:W-:Y:S02]  /*19b0*/  IMAD.MOV.U32 R18, RZ, RZ, R16 ;  /* 0x000000ffff127224 */ /* 0x000fe400078e0010 */
[----:B------:R-:W-:-:S10]  /*19c0*/  IMAD.MOV.U32 R16, RZ, RZ, -0x1 ;  /* 0xffffffffff107424 */ /* 0x000fd400078e00ff */
[----:B------:R-:W-:Y:S05]  /*19d0*/  WARPSYNC.COLLECTIVE R16, `(.L_x_66) ;  /* 0x0000000010087348 */ /* 0x000fea0003c00000 */
[----:B------:R-:W-:Y:S01]  /*19e0*/  VOTE.ANY R16, PT, P0 ;  /* 0x0000000000107806 */ /* 0x000fe200000e0100 */
[----:B------:R-:W-:Y:S06]  /*19f0*/  ENDCOLLECTIVE ;  /* 0x000000000000791b */ /* 0x000fec0003800000 */
.L_x_66:
[----:B------:R-:W-:Y:S01]  /*1a00*/  IMAD.MOV.U32 R19, RZ, RZ, R16 ;  /* 0x000000ffff137224 */ /* 0x000fe200078e0010 */
[----:B------:R-:W-:Y:S06]  /*1a10*/  BRA `(.L_x_67) ;  /* 0xffffffec00407947 */ /* 0x000fec000383ffff */
.L_x_26:
[----:B------:R-:W-:Y:S01]  /*1a20*/  BSSY B1, `(.L_x_68) ;  /* 0x0000005000017945 */ /* 0x000fe20003800000 */
[----:B0-----:R-:W-:-:S07]  /*1a30*/  IMAD.MOV.U32 R16, RZ, RZ, -0x1 ;  /* 0xffffffffff107424 */ /* 0x001fce00078e00ff */
[----:B------:R-:W-:Y:S05]  /*1a40*/  WARPSYNC.COLLECTIVE R16, `(.L_x_69) ;  /* 0x0000000010087348 */ /* 0x000fea0003c00000 */
[----:B------:R-:W-:Y:S01]  /*1a50*/  VOTE.ANY R16, PT, P0 ;  /* 0x0000000000107806 */ /* 0x000fe200000e0100 */
[----:B------:R-:W-:Y:S06]  /*1a60*/  ENDCOLLECTIVE ;  /* 0x000000000000791b */ /* 0x000fec0003800000 */
.L_x_69:
[----:B------:R-:W-:Y:S05]  /*1a70*/  BSYNC B1 ;  /* 0x0000000000017941 */ /* 0x000fea0003800000 */
.L_x_68:
[----:B------:R-:W-:Y:S01]  /*1a80*/  PLOP3.LUT P0, PT, P3, PT, PT, 0x80, 0x8 ;  /* 0x000000000008781c */ /* 0x000fe20001f0f070 */
[----:B------:R-:W-:Y:S02]  /*1a90*/  IMAD.MOV.U32 R18, RZ, RZ, R16 ;  /* 0x000000ffff127224 */ /* 0x000fe400078e0010 */
[----:B------:R-:W-:-:S10]  /*1aa0*/  IMAD.MOV.U32 R16, RZ, RZ, -0x1 ;  /* 0xffffffffff107424 */ /* 0x000fd400078e00ff */
[----:B------:R-:W-:Y:S05]  /*1ab0*/  WARPSYNC.COLLECTIVE R16, `(.L_x_70) ;  /* 0x0000000010087348 */ /* 0x000fea0003c00000 */
[----:B------:R-:W-:Y:S01]  /*1ac0*/  VOTE.ANY R16, PT, P0 ;  /* 0x0000000000107806 */ /* 0x000fe200000e0100 */
[----:B------:R-:W-:Y:S06]  /*1ad0*/  ENDCOLLECTIVE ;  /* 0x000000000000791b */ /* 0x000fec0003800000 */
.L_x_70:
[----:B------:R-:W-:Y:S01]  /*1ae0*/  IMAD.MOV.U32 R19, RZ, RZ, R16 ;  /* 0x000000ffff137224 */ /* 0x000fe200078e0010 */
[----:B------:R-:W-:Y:S06]  /*1af0*/  BRA `(.L_x_71) ;  /* 0xffffffec00847947 */ /* 0x000fec000383ffff */
.L_x_31:
[----:B------:R-:W-:Y:S01]  /*1b00*/  BSSY B1, `(.L_x_72) ;  /* 0x0000005000017945 */ /* 0x000fe20003800000 */
[----:B0-----:R-:W-:-:S07]  /*1b10*/  IMAD.MOV.U32 R16, RZ, RZ, -0x1 ;  /* 0xffffffffff107424 */ /* 0x001fce00078e00ff */
[----:B------:R-:W-:Y:S05]  /*1b20*/  WARPSYNC.COLLECTIVE R16, `(.L_x_73) ;  /* 0x0000000010087348 */ /* 0x000fea0003c00000 */
[----:B------:R-:W-:Y:S01]  /*1b30*/  VOTE.ANY R16, PT, P0 ;  /* 0x0000000000107806 */ /* 0x000fe200000e0100 */
[----:B------:R-:W-:Y:S06]  /*1b40*/  ENDCOLLECTIVE ;  /* 0x000000000000791b */ /* 0x000fec0003800000 */
.L_x_73:
[----:B------:R-:W-:Y:S05]  /*1b50*/  BSYNC B1 ;  /* 0x0000000000017941 */ /* 0x000fea0003800000 */
.L_x_72:
[----:B------:R-:W-:Y:S01]  /*1b60*/  PLOP3.LUT P0, PT, P3, PT, PT, 0x80, 0x8 ;  /* 0x000000000008781c */ /* 0x000fe20001f0f070 */
[----:B------:R-:W-:Y:S02]  /*1b70*/  IMAD.MOV.U32 R18, RZ, RZ, R16 ;  /* 0x000000ffff127224 */ /* 0x000fe400078e0010 */
[----:B------:R-:W-:-:S10]  /*1b80*/  IMAD.MOV.U32 R16, RZ, RZ, -0x1 ;  /* 0xffffffffff107424 */ /* 0x000fd400078e00ff */
[----:B------:R-:W-:Y:S05]  /*1b90*/  WARPSYNC.COLLECTIVE R16, `(.L_x_74) ;  /* 0x0000000010087348 */ /* 0x000fea0003c00000 */
[----:B------:R-:W-:Y:S01]  /*1ba0*/  VOTE.ANY R16, PT, P0 ;  /* 0x0000000000107806 */ /* 0x000fe200000e0100 */
[----:B------:R-:W-:Y:S06]  /*1bb0*/  ENDCOLLECTIVE ;  /* 0x000000000000791b */ /* 0x000fec0003800000 */
.L_x_74:
[----:B------:R-:W-:Y:S01]  /*1bc0*/  IMAD.MOV.U32 R19, RZ, RZ, R16 ;  /* 0x000000ffff137224 */ /* 0x000fe200078e0010 */
[----:B------:R-:W-:Y:S06]  /*1bd0*/  BRA `(.L_x_75) ;  /* 0xffffffec00c87947 */ /* 0x000fec000383ffff */
.L_x_38:
[----:B------:R-:W-:Y:S01]  /*1be0*/  BSSY B1, `(.L_x_76) ;  /* 0x0000005000017945 */ /* 0x000fe20003800000 */
[----:B0-----:R-:W-:-:S07]  /*1bf0*/  IMAD.MOV.U32 R16, RZ, RZ, -0x1 ;  /* 0xffffffffff107424 */ /* 0x001fce00078e00ff */
[----:B------:R-:W-:Y:S05]  /*1c00*/  WARPSYNC.COLLECTIVE R16, `(.L_x_77) ;  /* 0x0000000010087348 */ /* 0x000fea0003c00000 */
[----:B------:R-:W-:Y:S01]  /*1c10*/  VOTE.ANY R16, PT, P0 ;  /* 0x0000000000107806 */ /* 0x000fe200000e0100 */
[----:B------:R-:W-:Y:S06]  /*1c20*/  ENDCOLLECTIVE ;  /* 0x000000000000791b */ /* 0x000fec0003800000 */
.L_x_77:
[----:B------:R-:W-:Y:S05]  /*1c30*/  BSYNC B1 ;  /* 0x0000000000017941 */ /* 0x000fea0003800000 */
.L_x_76:
[----:B------:R-:W-:Y:S01]  /*1c40*/  PLOP3.LUT P0, PT, P3, PT, PT, 0x80, 0x8 ;  /* 0x000000000008781c */ /* 0x000fe20001f0f070 */
[----:B------:R-:W-:Y:S02]  /*1c50*/  IMAD.MOV.U32 R18, RZ, RZ, R16 ;  /* 0x000000ffff127224 */ /* 0x000fe400078e0010 */
[----:B------:R-:W-:-:S10]  /*1c60*/  IMAD.MOV.U32 R16, RZ, RZ, -0x1 ;  /* 0xffffffffff107424 */ /* 0x000fd400078e00ff */
[----:B------:R-:W-:Y:S05]  /*1c70*/  WARPSYNC.COLLECTIVE R16, `(.L_x_78) ;  /* 0x0000000010087348 */ /* 0x000fea0003c00000 */
[----:B------:R-:W-:Y:S01]  /*1c80*/  VOTE.ANY R16, PT, P0 ;  /* 0x0000000000107806 */ /* 0x000fe200000e0100 */
[----:B------:R-:W-:Y:S06]  /*1c90*/  ENDCOLLECTIVE ;  /* 0x000000000000791b */ /* 0x000fec0003800000 */
.L_x_78:
[----:B------:R-:W-:Y:S01]  /*1ca0*/  IMAD.MOV.U32 R19, RZ, RZ, R16 ;  /* 0x000000ffff137224 */ /* 0x000fe200078e0010 */
[----:B------:R-:W-:Y:S06]  /*1cb0*/  BRA `(.L_x_79) ;  /* 0xfffffff000387947 */ /* 0x000fec000383ffff */
.L_x_47:
[----:B------:R-:W-:Y:S01]  /*1cc0*/  BSSY B1, `(.L_x_80) ;  /* 0x0000005000017945 */ /* 0x000fe20003800000 */
[----:B0-----:R-:W-:-:S07]  /*1cd0*/  IMAD.MOV.U32 R16, RZ, RZ, -0x1 ;  /* 0xffffffffff107424 */ /* 0x001fce00078e00ff */
[----:B------:R-:W-:Y:S05]  /*1ce0*/  WARPSYNC.COLLECTIVE R16, `(.L_x_81) ;  /* 0x0000000010087348 */ /* 0x000fea0003c00000 */
[----:B------:R-:W-:Y:S01]  /*1cf0*/  VOTE.ANY R16, PT, P0 ;  /* 0x0000000000107806 */ /* 0x000fe200000e0100 */
[----:B------:R-:W-:Y:S06]  /*1d00*/  ENDCOLLECTIVE ;  /* 0x000000000000791b */ /* 0x000fec0003800000 */
.L_x_81:
[----:B------:R-:W-:Y:S05]  /*1d10*/  BSYNC B1 ;  /* 0x0000000000017941 */ /* 0x000fea0003800000 */
.L_x_80:
[----:B------:R-:W-:Y:S01]  /*1d20*/  PLOP3.LUT P0, PT, P3, PT, PT, 0x80, 0x8 ;  /* 0x000000000008781c */ /* 0x000fe20001f0f070 */
[----:B------:R-:W-:Y:S02]  /*1d30*/  IMAD.MOV.U32 R10, RZ, RZ, R16 ;  /* 0x000000ffff0a7224 */ /* 0x000fe400078e0010 */
[----:B------:R-:W-:-:S10]  /*1d40*/  IMAD.MOV.U32 R16, RZ, RZ, -0x1 ;  /* 0xffffffffff107424 */ /* 0x000fd400078e00ff */
[----:B------:R-:W-:Y:S05]  /*1d50*/  WARPSYNC.COLLECTIVE R16, `(.L_x_82) ;  /* 0x0000000010087348 */ /* 0x000fea0003c00000 */
[----:B------:R-:W-:Y:S01]  /*1d60*/  VOTE.ANY R16, PT, P0 ;  /* 0x0000000000107806 */ /* 0x000fe200000e0100 */
[----:B------:R-:W-:Y:S06]  /*1d70*/  ENDCOLLECTIVE ;  /* 0x000000000000791b */ /* 0x000fec0003800000 */
.L_x_82:
[----:B------:R-:W-:Y:S05]  /*1d80*/  BRA `(.L_x_83) ;  /* 0xfffffff400007947 */ /* 0x000fea000383ffff */
.L_x_55:
[----:B------:R-:W-:Y:S01]  /*1d90*/  BSSY B2, `(.L_x_84) ;  /* 0x0000005000027945 */ /* 0x000fe20003800000 */
[----:B------:R-:W-:-:S07]  /*1da0*/  IMAD.MOV.U32 R16, RZ, RZ, -0x1 ;  /* 0xffffffffff107424 */ /* 0x000fce00078e00ff */
[----:B------:R-:W-:Y:S05]  /*1db0*/  WARPSYNC.COLLECTIVE R16, `(.L_x_85) ;  /* 0x0000000010087348 */ /* 0x000fea0003c00000 */
[----:B------:R-:W-:Y:S01]  /*1dc0*/  VOTE.ANY R16, PT, P0 ;  /* 0x0000000000107806 */ /* 0x000fe200000e0100 */
[----:B------:R-:W-:Y:S06]  /*1dd0*/  ENDCOLLECTIVE ;  /* 0x000000000000791b */ /* 0x000fec0003800000 */
.L_x_85:
[----:B------:R-:W-:Y:S05]  /*1de0*/  BSYNC B2 ;  /* 0x0000000000027941 */ /* 0x000fea0003800000 */
.L_x_84:
[----:B------:R-:W-:Y:S01]  /*1df0*/  PLOP3.LUT P0, PT, P3, PT, PT, 0x80, 0x8 ;  /* 0x000000000008781c */ /* 0x000fe20001f0f070 */
[----:B------:R-:W-:Y:S02]  /*1e00*/  IMAD.MOV.U32 R10, RZ, RZ, R16 ;  /* 0x000000ffff0a7224 */ /* 0x000fe400078e0010 */
[----:B------:R-:W-:-:S10]  /*1e10*/  IMAD.MOV.U32 R16, RZ, RZ, -0x1 ;  /* 0xffffffffff107424 */ /* 0x000fd400078e00ff */
[----:B------:R-:W-:Y:S05]  /*1e20*/  WARPSYNC.COLLECTIVE R16, `(.L_x_86) ;  /* 0x0000000010087348 */ /* 0x000fea0003c00000 */
[----:B------:R-:W-:Y:S01]  /*1e30*/  VOTE.ANY R16, PT, P0 ;  /* 0x0000000000107806 */ /* 0x000fe200000e0100 */
[----:B------:R-:W-:Y:S06]  /*1e40*/  ENDCOLLECTIVE ;  /* 0x000000000000791b */ /* 0x000fec0003800000 */
.L_x_86:
[----:B------:R-:W-:Y:S05]  /*1e50*/  BRA `(.L_x_87) ;  /* 0xfffffff400947947 */ /* 0x000fea000383ffff */
.L_x_62:
[----:B------:R-:W-:Y:S01]  /*1e60*/  BSSY B2, `(.L_x_88) ;  /* 0x0000005000027945 */ /* 0x000fe20003800000 */
[----:B------:R-:W-:-:S07]  /*1e70*/  IMAD.MOV.U32 R16, RZ, RZ, -0x1 ;  /* 0xffffffffff107424 */ /* 0x000fce00078e00ff */
[----:B0-----:R-:W-:Y:S05]  /*1e80*/  WARPSYNC.COLLECTIVE R16, `(.L_x_89) ;  /* 0x0000000010087348 */ /* 0x001fea0003c00000 */
[----:B------:R-:W-:Y:S01]  /*1e90*/  VOTE.ANY R16, PT, P0 ;  /* 0x0000000000107806 */ /* 0x000fe200000e0100 */
[----:B0-----:R-:W-:Y:S06]  /*1ea0*/  ENDCOLLECTIVE ;  /* 0x000000000000791b */ /* 0x001fec0003800000 */
.L_x_89:
[----:B------:R-:W-:Y:S05]  /*1eb0*/  BSYNC B2 ;  /* 0x0000000000027941 */ /* 0x000fea0003800000 */
.L_x_88:
[----:B------:R-:W-:Y:S01]  /*1ec0*/  PLOP3.LUT P0, PT, P3, PT, PT, 0x80, 0x8 ;  /* 0x000000000008781c */ /* 0x000fe20001f0f070 */
[----:B------:R-:W-:Y:S02]  /*1ed0*/  IMAD.MOV.U32 R8, RZ, RZ, R16 ;  /* 0x000000ffff087224 */ /* 0x000fe400078e0010 */
[----:B------:R-:W-:-:S10]  /*1ee0*/  IMAD.MOV.U32 R16, RZ, RZ, -0x1 ;  /* 0xffffffffff107424 */ /* 0x000fd400078e00ff */
[----:B------:R-:W-:Y:S05]  /*1ef0*/  WARPSYNC.COLLECTIVE R16, `(.L_x_90) ;  /* 0x0000000010087348 */ /* 0x000fea0003c00000 */
[----:B------:R-:W-:Y:S01]  /*1f00*/  VOTE.ANY R16, PT, P0 ;  /* 0x0000000000107806 */ /* 0x000fe200000e0100 */
[----:B------:R-:W-:Y:S06]  /*1f10*/  ENDCOLLECTIVE ;  /* 0x000000000000791b */ /* 0x000fec0003800000 */
.L_x_90:
[----:B------:R-:W-:Y:S05]  /*1f20*/  BRA `(.L_x_91) ;  /* 0xfffffff800247947 */ /* 0x000fea000383ffff */
.L_x_92:
        /* <DEDUP_REMOVED lines=13> */
.L_x_137:


//--------------------- .text.popcount_weighted_optimized_kernel --------------------------
	.section	.text.popcount_weighted_optimized_kernel,"ax",@progbits
	.align	128
        .global         popcount_weighted_optimized_kernel
        .type           popcount_weighted_optimized_kernel,@function
        .size           popcount_weighted_optimized_kernel,(.L_x_138 - popcount_weighted_optimized_kernel)
        .other          popcount_weighted_optimized_kernel,@"STO_CUDA_ENTRY STV_DEFAULT"
popcount_weighted_optimized_kernel:
.text.popcount_weighted_optimized_kernel:
[----:B------:R-:W-:Y:S08]  /*0000*/  LDC R1, c[0x0][0x37c] ;  /* 0x0000df00ff017b82 */ /* 0x000ff00000000800 */
[----:B------:R-:W0:Y:S08]  /*0010*/  S2UR UR11, SR_CTAID.X ;  /* 0x00000000000b79c3 */ /* 0x000e300000002500 */
[----:B------:R-:W0:Y:S02]  /*0020*/  LDC R0, c[0x0][0x3ac] ;  /* 0x0000eb00ff007b82 */ /* 0x000e240000000800 */
[----:B0-----:R-:W-:-:S13]  /*0030*/  ISETP.LE.AND P0, PT, R0, UR11, PT ;  /* 0x0000000b00007c0c */ /* 0x001fda000bf03270 */
[----:B------:R-:W-:Y:S05]  /*0040*/  @P0 EXIT ;  /* 0x000000000000094d */ /* 0x000fea0003800000 */
[----:B------:R-:W0:Y:S01]  /*0050*/  S2R R0, SR_TID.X ;  /* 0x0000000000007919 */ /* 0x000e220000002100 */
[----:B------:R-:W0:Y:S01]  /*0060*/  LDCU UR15, c[0x0][0x390] ;  /* 0x00007200ff0f77ac */ /* 0x000e220008000800 */
[----:B------:R-:W-:Y:S01]  /*0070*/  BSSY.RECONVERGENT B0, `(.L_x_93) ;  /* 0x0000011000007945 */ /* 0x000fe20003800200 */
[----:B------:R-:W1:Y:S01]  /*0080*/  LDCU.64 UR12, c[0x0][0x358] ;  /* 0x00006b00ff0c77ac */ /* 0x000e620008000a00 */
[----:B0-----:R-:W-:-:S13]  /*0090*/  ISETP.GE.AND P0, PT, R0, UR15, PT ;  /* 0x0000000f00007c0c */ /* 0x001fda000bf06270 */
[----:B-1----:R-:W-:Y:S05]  /*00a0*/  @P0 BRA `(.L_x_94) ;  /* 0x0000000000340947 */ /* 0x002fea0003800000 */
[----:B------:R-:W0:Y:S01]  /*00b0*/  S2R R3, SR_CgaCtaId ;  /* 0x0000000000037919 */ /* 0x000e220000008800 */
[----:B------:R-:W1:Y:S01]  /*00c0*/  LDC R8, c[0x0][0x360] ;  /* 0x0000d800ff087b82 */ /* 0x000e620000000800 */
[----:B------:R-:W-:Y:S01]  /*00d0*/  MOV R2, 0x400 ;  /* 0x0000040000027802 */ /* 0x000fe20000000f00 */
[----:B------:R-:W-:-:S06]  /*00e0*/  IMAD.MOV.U32 R7, RZ, RZ, R0 ;  /* 0x000000ffff077224 */ /* 0x000fcc00078e0000 */
[----:B------:R-:W2:Y:S01]  /*00f0*/  LDC.64 R4, c[0x0][0x388] ;  /* 0x0000e200ff047b82 */ /* 0x000ea20000000a00 */
[----:B0-----:R-:W-:-:S07]  /*0100*/  LEA R6, R3, R2, 0x18 ;  /* 0x0000000203067211 */ /* 0x001fce00078ec0ff */
.L_x_95:
[----:B0-2---:R-:W-:-:S06]  /*0110*/  IMAD.WIDE R2, R7, 0x8, R4 ;  /* 0x0000000807027825 */ /* 0x005fcc00078e0204 */
[----:B------:R-:W2:Y:S01]  /*0120*/  LDG.E.64.CONSTANT R2, desc[UR12][R2.64] ;  /* 0x0000000c02027981 */ /* 0x000ea2000c1e9b00 */
[----:B------:R-:W-:Y:S02]  /*0130*/  IMAD R9, R7, 0x8, R6 ;  /* 0x0000000807097824 */ /* 0x000fe400078e0206 */
[----:B-1----:R-:W-:-:S05]  /*0140*/  IMAD.IADD R7, R8, 0x1, R7 ;  /* 0x0000000108077824 */ /* 0x002fca00078e0207 */
[----:B------:R-:W-:Y:S01]  /*0150*/  ISETP.GE.AND P0, PT, R7, UR15, PT ;  /* 0x0000000f07007c0c */ /* 0x000fe2000bf06270 */
[----:B--2---:R0:W-:-:S12]  /*0160*/  STS.64 [R9], R2 ;  /* 0x0000000209007388 */ /* 0x0041d80000000a00 */
[----:B------:R-:W-:Y:S05]  /*0170*/  @!P0 BRA `(.L_x_95) ;  /* 0xfffffffc00e48947 */ /* 0x000fea000383ffff */
.L_x_94:
[----:B------:R-:W-:Y:S05]  /*0180*/  BSYNC.RECONVERGENT B0 ;  /* 0x0000000000007941 */ /* 0x000fea0003800200 */
.L_x_93:
[----:B------:R-:W1:Y:S01]  /*0190*/  LDCU UR4, c[0x0][0x3a8] ;  /* 0x00007500ff0477ac */ /* 0x000e620008000800 */
[----:B------:R-:W-:Y:S01]  /*01a0*/  CS2R R14, SRZ ;  /* 0x00000000000e7805 */ /* 0x000fe2000001ff00 */
[----:B-1----:R-:W-:Y:S01]  /*01b0*/  UISETP.GE.AND UP0, UPT, UR4, 0x1, UPT ;  /* 0x000000010400788c */ /* 0x002fe2000bf06270 */
[----:B------:R-:W-:Y:S08]  /*01c0*/  BAR.SYNC.DEFER_BLOCKING 0x0 ;  /* 0x0000000000007b1d */ /* 0x000ff00000010000 */
[----:B------:R-:W-:Y:S05]  /*01d0*/  BRA.U !UP0, `(.L_x_96) ;  /* 0x0000000908cc7547 */ /* 0x000fea000b800000 */
[----:B------:R-:W1:Y:S01]  /*01e0*/  S2UR UR9, SR_CgaCtaId ;  /* 0x00000000000979c3 */ /* 0x000e620000008800 */
[----:B------:R-:W2:Y:S01]  /*01f0*/  LDCU UR8, c[0x0][0x394] ;  /* 0x00007280ff0877ac */ /* 0x000ea20008000800 */
[----:B------:R-:W-:Y:S02]  /*0200*/  IMAD.SHL.U32 R24, R0, 0x8, RZ ;  /* 0x0000000800187824 */ /* 0x000fe400078e00ff */
[----:B------:R-:W-:Y:S01]  /*0210*/  HFMA2 R23, -RZ, RZ, 0, 0 ;  /* 0x00000000ff177431 */ /* 0x000fe200000001ff */
[----:B------:R-:W-:Y:S01]  /*0220*/  BSSY B1, `(.L_x_96) ;  /* 0x00000ae000017945 */ /* 0x000fe20003800000 */
[----:B------:R-:W-:Y:S01]  /*0230*/  UMOV UR6, 0x400 ;  /* 0x0000040000067882 */ /* 0x000fe20000000000 */
[----:B------:R-:W-:Y:S01]  /*0240*/  USHF.R.S32.HI UR7, URZ, 0x1f, UR4 ;  /* 0x0000001fff077899 */ /* 0x000fe20008011404 */
[----:B------:R-:W-:Y:S01]  /*0250*/  CS2R R14, SRZ ;  /* 0x00000000000e7805 */ /* 0x000fe2000001ff00 */
[----:B------:R-:W3:Y:S01]  /*0260*/  LDC R22, c[0x0][0x360] ;  /* 0x0000d800ff167b82 */ /* 0x000ee20000000800 */
[----:B------:R-:W-:Y:S01]  /*0270*/  UIMAD.WIDE.U32 UR4, UR11, UR4, URZ ;  /* 0x000000040b0472a5 */ /* 0x000fe2000f8e00ff */
[----:B------:R-:W-:Y:S01]  /*0280*/  LOP3.LUT R24, R24, 0xf8, RZ, 0xc0, !PT ;  /* 0x000000f818187812 */ /* 0x000fe200078ec0ff */
[----:B------:R-:W-:-:S04]  /*0290*/  UIMAD UR10, UR7, UR11, URZ ;  /* 0x0000000b070a72a4 */ /* 0x000fc8000f8e02ff */
[----:B------:R-:W-:Y:S02]  /*02a0*/  UIADD3 UR10, UPT, UPT, UR5, UR10, URZ ;  /* 0x0000000a050a7290 */ /* 0x000fe4000fffe0ff */
[----:B--2---:R-:W-:Y:S02]  /*02b0*/  USHF.R.S32.HI UR14, URZ, 0x1f, UR8 ;  /* 0x0000001fff0e7899 */ /* 0x004fe40008011408 */
[----:B-1----:R-:W-:Y:S02]  /*02c0*/  ULEA UR9, UR9, UR6, 0x18 ;  /* 0x0000000609097291 */ /* 0x002fe4000f8ec0ff */
[----:B------:R-:W-:-:S04]  /*02d0*/  USHF.R.S32.HI UR6, URZ, 0x1f, UR8 ;  /* 0x0000001fff067899 */ /* 0x000fc80008011408 */
[----:B------:R-:W-:Y:S02]  /*02e0*/  ULEA.HI UR7, UR6, UR8, URZ, 0x2 ;  /* 0x0000000806077291 */ /* 0x000fe4000f8f10ff */
[----:B------:R-:W-:Y:S02]  /*02f0*/  ULEA UR6, UR15, UR9, 0x3 ;  /* 0x000000090f067291 */ /* 0x000fe4000f8e18ff */
[----:B------:R-:W-:Y:S02]  /*0300*/  ULOP3.LUT UR8, UR7, 0xfffffffc, URZ, 0xc0, !UPT ;  /* 0xfffffffc07087892 */ /* 0x000fe4000f8ec0ff */
[----:B------:R-:W-:Y:S02]  /*0310*/  USHF.R.S32.HI UR7, URZ, 0x2, UR7 ;  /* 0x00000002ff077899 */ /* 0x000fe40008011407 */
[C---:B------:R-:W-:Y:S02]  /*0320*/  LEA.HI R25, R0.reuse, UR6, RZ, 0x1e ;  /* 0x0000000600197c11 */ /* 0x040fe4000f8ff0ff */
[----:B------:R-:W-:-:S08]  /*0330*/  VIADD R26, R0, UR8 ;  /* 0x00000008001a7c36 */ /* 0x000fd00008000000 */
.L_x_111:
[----:B-1----:R-:W1:Y:S01]  /*0340*/  LDCU.64 UR8, c[0x0][0x3a0] ;  /* 0x00007400ff0877ac */ /* 0x002e620008000a00 */
[----:B0-----:R-:W-:-:S05]  /*0350*/  IADD3 R3, P0, PT, R23, UR4, RZ ;  /* 0x0000000417037c10 */ /* 0x001fca000ff1e0ff */
[----:B------:R-:W-:Y:S01]  /*0360*/  IMAD.X R2, RZ, RZ, UR10, P0 ;  /* 0x0000000aff027e24 */ /* 0x000fe200080e06ff */
[C---:B-1----:R-:W-:Y:S01]  /*0370*/  LEA R12, P0, R3.reuse, UR8, 0x3 ;  /* 0x00000008030c7c11 */ /* 0x042fe2000f8018ff */
[----:B------:R-:W0:Y:S03]  /*0380*/  LDCU UR8, c[0x0][0x3a8] ;  /* 0x00007500ff0877ac */ /* 0x000e260008000800 */
[----:B------:R-:W-:-:S06]  /*0390*/  LEA.HI.X R13, R3, UR9, R2, 0x3, P0 ;  /* 0x00000009030d7c11 */ /* 0x000fcc00080f1c02 */
[----:B------:R-:W2:Y:S01]  /*03a0*/  LDG.E.64.CONSTANT R12, desc[UR12][R12.64] ;  /* 0x0000000c0c0c7981 */ /* 0x000ea2000c1e9b00 */
[----:B------:R-:W-:Y:S01]  /*03b0*/  VIADD R23, R23, 0x1 ;  /* 0x0000000117177836 */ /* 0x000fe20000000000 */
[----:B------:R-:W-:Y:S04]  /*03c0*/  BSSY B0, `(.L_x_97) ;  /* 0x0000092000007945 */ /* 0x000fe80003800000 */
[----:B0-----:R-:W-:Y:S01]  /*03d0*/  ISETP.NE.AND P0, PT, R23, UR8, PT ;  /* 0x0000000817007c0c */ /* 0x001fe2000bf05270 */
[----:B--2---:R-:W-:-:S14]  /*03e0*/  DSETP.NEU.AND P1, PT, R12, RZ, PT ;  /* 0x000000ff0c00722a */ /* 0x004fdc0003f2d000 */
[----:B------:R-:W-:Y:S05]  /*03f0*/  @!P1 BRA `(.L_x_98) ;  /* 0x0000000800389947 */ /* 0x000fea0003800000 */
[----:B------:R-:W0:Y:S02]  /*0400*/  LDCU.64 UR8, c[0x0][0x390] ;  /* 0x00007200ff0877ac */ /* 0x000e240008000a00 */
[----:B0-----:R-:W-:Y:S01]  /*0410*/  UISETP.GE.AND UP0, UPT, UR8, 0x1, UPT ;  /* 0x000000010800788c */ /* 0x001fe2000bf06270 */
[----:B------:R-:W-:Y:S02]  /*0420*/  IMAD R2, R2, UR9, RZ ;  /* 0x0000000902027c24 */ /* 0x000fe4000f8e02ff */
[----:B------:R-:W-:-:S04]  /*0430*/  IMAD.WIDE.U32 R4, R3, UR9, RZ ;  /* 0x0000000903047c25 */ /* 0x000fc8000f8e00ff */
[----:B------:R-:W-:Y:S02]  /*0440*/  IMAD R3, R3, UR14, R2 ;  /* 0x0000000e03037c24 */ /* 0x000fe4000f8e0202 */
[----:B------:R-:W-:Y:S05]  /*0450*/  BRA.U !UP0, `(.L_x_98) ;  /* 0x0000000908207547 */ /* 0x000fea000b800000 */
[----:B------:R-:W0:Y:S01]  /*0460*/  LDCU.64 UR8, c[0x0][0x398] ;  /* 0x00007300ff0877ac */ /* 0x000e220008000a00 */
[----:B------:R-:W-:Y:S01]  /*0470*/  IMAD.IADD R3, R5, 0x1, R3 ;  /* 0x0000000105037824 */ /* 0x000fe200078e0203 */
[----:B------:R-:W-:Y:S02]  /*0480*/  MOV R27, RZ ;  /* 0x000000ff001b7202 */ /* 0x000fe40000000f00 */
[----:B0-----:R-:W-:-:S04]  /*0490*/  LEA R2, P1, R4, UR8, 0x3 ;  /* 0x0000000804027c11 */ /* 0x001fc8000f8218ff */
[----:B------:R-:W-:-:S09]  /*04a0*/  LEA.HI.X R3, R4, UR9, R3, 0x3, P1 ;  /* 0x0000000904037c11 */ /* 0x000fd200088f1c03 */
.L_x_110:
[----:B0-----:R-:W0:Y:S01]  /*04b0*/  S2UR UR9, SR_CgaCtaId ;  /* 0x00000000000979c3 */ /* 0x001e220000008800 */
[----:B------:R-:W-:Y:S02]  /*04c0*/  UMOV UR8, 0x400 ;  /* 0x0000040000087882 */ /* 0x000fe40000000000 */
[----:B0-----:R-:W-:-:S06]  /*04d0*/  ULEA UR8, UR9, UR8, 0x18 ;  /* 0x0000000809087291 */ /* 0x001fcc000f8ec0ff */
[----:B------:R-:W-:-:S06]  /*04e0*/  LEA R16, R27, UR8, 0x3 ;  /* 0x000000081b107c11 */ /* 0x000fcc000f8e18ff */
[----:B------:R-:W0:Y:S02]  /*04f0*/  LDS.64 R16, [R16] ;  /* 0x0000000010107984 */ /* 0x000e240000000a00 */
[----:B0-----:R-:W-:-:S14]  /*0500*/  DSETP.NEU.AND P1, PT, R16, RZ, PT ;  /* 0x000000ff1000722a */ /* 0x001fdc0003f2d000 */
[----:B-1----:R-:W-:Y:S05]  /*0510*/  @!P1 BRA `(.L_x_99) ;  /* 0x0000000400e09947 */ /* 0x002fea0003800000 */
[----:B------:R-:W0:Y:S01]  /*0520*/  LDC R28, c[0x0][0x394] ;  /* 0x0000e500ff1c7b82 */ /* 0x000e220000000800 */
[----:B------:R-:W1:Y:S01]  /*0530*/  LDCU.64 UR8, c[0x0][0x380] ;  /* 0x00007000ff0877ac */ /* 0x000e620008000a00 */
[C---:B------:R-:W-:Y:S01]  /*0540*/  ISETP.GE.AND P3, PT, R0.reuse, UR7, PT ;  /* 0x0000000700007c0c */ /* 0x040fe2000bf66270 */
[----:B------:R-:W-:Y:S01]  /*0550*/  BSSY.RECONVERGENT B2, `(.L_x_100) ;  /* 0x0000024000027945 */ /* 0x000fe20003800200 */
[----:B------:R-:W-:Y:S01]  /*0560*/  LOP3.LUT P1, RZ, R0, 0x1f, RZ, 0xc0, !PT ;  /* 0x0000001f00ff7812 */ /* 0x000fe2000782c0ff */
[----:B------:R-:W-:Y:S02]  /*0570*/  IMAD.MOV.U32 R30, RZ, RZ, RZ ;  /* 0x000000ffff1e7224 */ /* 0x000fe400078e00ff */
[----:B------:R-:W-:Y:S02]  /*0580*/  IMAD.MOV.U32 R29, RZ, RZ, RZ ;  /* 0x000000ffff1d7224 */ /* 0x000fe400078e00ff */
[-C--:B0-----:R-:W-:Y:S01]  /*0590*/  IMAD.WIDE.U32 R4, R27, R28.reuse, RZ ;  /* 0x0000001c1b047225 */ /* 0x081fe200078e00ff */
[----:B------:R-:W-:-:S03]  /*05a0*/  ISETP.GE.AND P2, PT, R26, R28, PT ;  /* 0x0000001c1a00720c */ /* 0x000fc60003f46270 */
[----:B------:R-:W-:Y:S01]  /*05b0*/  IMAD R5, R27, UR14, R5 ;  /* 0x0000000e1b057c24 */ /* 0x000fe2000f8e0205 */
[----:B-1----:R-:W-:-:S04]  /*05c0*/  LEA R18, P4, R4, UR8, 0x3 ;  /* 0x0000000804127c11 */ /* 0x002fc8000f8818ff */
[----:B------:R-:W-:Y:S01]  /*05d0*/  LEA.HI.X R19, R4, UR9, R5, 0x3, P4 ;  /* 0x0000000904137c11 */ /* 0x000fe2000a0f1c05 */
[----:B------:R-:W-:Y:S08]  /*05e0*/  @P3 BRA `(.L_x_101) ;  /* 0x0000000000683947 */ /* 0x000ff00003800000 */
[----:B------:R-:W-:Y:S01]  /*05f0*/  IMAD.MOV.U32 R30, RZ, RZ, RZ ;  /* 0x000000ffff1e7224 */ /* 0x000fe200078e00ff */
[----:B------:R-:W-:Y:S01]  /*0600*/  MOV R31, R0 ;  /* 0x00000000001f7202 */ /* 0x000fe20000000f00 */
[----:B------:R-:W-:Y:S02]  /*0610*/  IMAD.MOV.U32 R29, RZ, RZ, RZ ;  /* 0x000000ffff1d7224 */ /* 0x000fe400078e00ff */
[----:B------:R-:W-:-:S07]  /*0620*/  IMAD.WIDE.U32 R20, R0, 0x10, RZ ;  /* 0x0000001000147825 */ /* 0x000fce00078e00ff */
.L_x_102:
[C---:B------:R-:W-:Y:S02]  /*0630*/  IADD3 R4, P3, PT, R20.reuse, R18, RZ ;  /* 0x0000001214047210 */ /* 0x040fe40007f7e0ff */
[----:B------:R-:W-:-:S03]  /*0640*/  IADD3 R8, P4, PT, R20, R2, RZ ;  /* 0x0000000214087210 */ /* 0x000fc60007f9e0ff */
[C---:B------:R-:W-:Y:S02]  /*0650*/  IMAD.X R5, R21.reuse, 0x1, R19, P3 ;  /* 0x0000000115057824 */ /* 0x040fe400018e0613 */
[----:B------:R-:W-:-:S04]  /*0660*/  IMAD.X R9, R21, 0x1, R3, P4 ;  /* 0x0000000115097824 */ /* 0x000fc800020e0603 */
[----:B------:R-:W2:Y:S04]  /*0670*/  LDG.E.128.CONSTANT R4, desc[UR12][R4.64] ;  /* 0x0000000c04047981 */ /* 0x000ea8000c1e9d00 */
[----:B------:R-:W2:Y:S01]  /*0680*/  LDG.E.128.CONSTANT R8, desc[UR12][R8.64] ;  /* 0x0000000c08087981 */ /* 0x000ea2000c1e9d00 */
[C---:B---3--:R-:W-:Y:S02]  /*0690*/  IMAD.IADD R31, R22.reuse, 0x1, R31 ;  /* 0x00000001161f7824 */ /* 0x048fe400078e021f */
        /* <DEDUP_REMOVED lines=15> */
.L_x_101:
[----:B------:R-:W-:Y:S05]  /*0790*/  BSYNC.RECONVERGENT B2 ;  /* 0x0000000000027941 */ /* 0x000fea0003800200 */
.L_x_100:
[----:B------:R-:W-:Y:S04]  /*07a0*/  BSSY.RECONVERGENT B2, `(.L_x_103) ;  /* 0x0000011000027945 */ /* 0x000fe80003800200 */
[----:B------:R-:W-:Y:S05]  /*07b0*/  @P2 BRA `(.L_x_104) ;  /* 0x00000000003c2947 */ /* 0x000fea0003800000 */
[----:B------:R-:W-:-:S07]  /*07c0*/  IMAD.MOV.U32 R9, RZ, RZ, R26 ;  /* 0x000000ffff097224 */ /* 0x000fce00078e001a */
.L_x_105:
[----:B------:R-:W-:-:S04]  /*07d0*/  IMAD.WIDE R6, R9, 0x8, R18 ;  /* 0x0000000809067825 */ /* 0x000fc800078e0212 */
[----:B------:R-:W-:Y:S02]  /*07e0*/  IMAD.WIDE R4, R9, 0x8, R2 ;  /* 0x0000000809047825 */ /* 0x000fe400078e0202 */
[----:B------:R-:W2:Y:S04]  /*07f0*/  LDG.E.64.CONSTANT R6, desc[UR12][R6.64] ;  /* 0x0000000c06067981 */ /* 0x000ea8000c1e9b00 */
[----:B------:R-:W2:Y:S01]  /*0800*/  LDG.E.64.CONSTANT R4, desc[UR12][R4.64] ;  /* 0x0000000c04047981 */ /* 0x000ea2000c1e9b00 */
[----:B---3--:R-:W-:-:S04]  /*0810*/  IADD3 R9, PT, PT, R22, R9, RZ ;  /* 0x0000000916097210 */ /* 0x008fc80007ffe0ff */
[----:B------:R-:W-:Y:S02]  /*0820*/  ISETP.GE.AND P2, PT, R9, R28, PT ;  /* 0x0000001c0900720c */ /* 0x000fe40003f46270 */
        /* <DEDUP_REMOVED lines=8> */
.L_x_104:
[----:B------:R-:W-:Y:S05]  /*08b0*/  BSYNC.RECONVERGENT B2 ;  /* 0x0000000000027941 */ /* 0x000fea0003800200 */
.L_x_103:
[----:B------:R-:W-:-:S03]  /*08c0*/  UMOV UR8, 0xffffffff ;  /* 0xffffffff00087882 */ /* 0x000fc60000000000 */
[----:B------:R-:W-:Y:S05]  /*08d0*/  BRA.DIV UR8, `(.L_x_106) ;  /* 0x0000000608387947 */ /* 0x000fea000b800000 */
[----:B------:R-:W0:Y:S04]  /*08e0*/  SHFL.DOWN PT, R10, R30, 0x10, 0x1f ;  /* 0x0a001f001e0a7f89 */ /* 0x000e2800000e0000 */
[----:B------:R-:W1:Y:S01]  /*08f0*/  SHFL.DOWN PT, R4, R29, 0x10, 0x1f ;  /* 0x0a001f001d047f89 */ /* 0x000e6200000e0000 */
[----:B0-----:R-:W-:-:S05]  /*0900*/  IADD3 R19, P2, PT, R10, R30, RZ ;  /* 0x0000001e0a137210 */ /* 0x001fca0007f5e0ff */
[----:B-1----:R-:W-:Y:S01]  /*0910*/  IMAD.X R35, R4, 0x1, R29, P2 ;  /* 0x0000000104237824 */ /* 0x002fe200010e061d */
[----:B------:R-:W0:Y:S04]  /*0920*/  SHFL.DOWN PT, R10, R19, 0x8, 0x1f ;  /* 0x09001f00130a7f89 */ /* 0x000e2800000e0000 */
[----:B------:R-:W1:Y:S01]  /*0930*/  SHFL.DOWN PT, R4, R35, 0x8, 0x1f ;  /* 0x09001f0023047f89 */ /* 0x000e6200000e0000 */
[----:B0-----:R-:W-:-:S05]  /*0940*/  IADD3 R31, P2, PT, R10, R19, RZ ;  /* 0x000000130a1f7210 */ /* 0x001fca0007f5e0ff */
[----:B-1----:R-:W-:Y:S01]  /*0950*/  IMAD.X R33, R4, 0x1, R35, P2 ;  /* 0x0000000104217824 */ /* 0x002fe200010e0623 */
[----:B------:R-:W0:Y:S04]  /*0960*/  SHFL.DOWN PT, R10, R31, 0x4, 0x1f ;  /* 0x08801f001f0a7f89 */ /* 0x000e2800000e0000 */
[----:B------:R-:W1:Y:S01]  /*0970*/  SHFL.DOWN PT, R4, R33, 0x4, 0x1f ;  /* 0x08801f0021047f89 */ /* 0x000e6200000e0000 */
[----:B0-----:R-:W-:-:S04]  /*0980*/  IADD3 R5, P2, PT, R10, R31, RZ ;  /* 0x0000001f0a057210 */ /* 0x001fc80007f5e0ff */
[----:B-1----:R-:W-:Y:S01]  /*0990*/  IADD3.X R21, PT, PT, R4, R33, RZ, P2, !PT ;  /* 0x0000002104157210 */ /* 0x002fe200017fe4ff */
[----:B------:R-:W0:Y:S04]  /*09a0*/  SHFL.DOWN PT, R10, R5, 0x2, 0x1f ;  /* 0x08401f00050a7f89 */ /* 0x000e2800000e0000 */
[----:B------:R-:W1:Y:S01]  /*09b0*/  SHFL.DOWN PT, R4, R21, 0x2, 0x1f ;  /* 0x08401f0015047f89 */ /* 0x000e6200000e0000 */
[----:B0-----:R-:W-:-:S05]  /*09c0*/  IADD3 R11, P2, PT, R10, R5, RZ ;  /* 0x000000050a0b7210 */ /* 0x001fca0007f5e0ff */
[----:B-1----:R-:W-:Y:S01]  /*09d0*/  IMAD.X R19, R4, 0x1, R21, P2 ;  /* 0x0000000104137824 */ /* 0x002fe200010e0615 */
[----:B------:R0:W1:Y:S04]  /*09e0*/  SHFL.DOWN PT, R10, R11, 0x1, 0x1f ;  /* 0x08201f000b0a7f89 */ /* 0x00006800000e0000 */
[----:B------:R0:W2:Y:S03]  /*09f0*/  SHFL.DOWN PT, R4, R19, 0x1, 0x1f ;  /* 0x08201f0013047f89 */ /* 0x0000a600000e0000 */
.L_x_123:
[----:B-1----:R-:W-:Y:S01]  /*0a00*/  IADD3 R6, P2, PT, R10, R11, RZ ;  /* 0x0000000b0a067210 */ /* 0x002fe20007f5e0ff */
[----:B------:R-:W-:Y:S05]  /*0a10*/  WARPSYNC.ALL ;  /* 0x0000000000007948 */ /* 0x000fea0003800000 */
[----:B--2---:R-:W-:Y:S01]  /*0a20*/  IMAD.X R7, R4, 0x1, R19, P2 ;  /* 0x0000000104077824 */ /* 0x004fe200010e0613 */
[----:B------:R-:W-:Y:S01]  /*0a30*/  BSSY B2, `(.L_x_107) ;  /* 0x0000020000027945 */ /* 0x000fe20003800000 */
[----:B---3--:R-:W-:-:S03]  /*0a40*/  VIADD R5, R22, 0x1f ;  /* 0x0000001f16057836 */ /* 0x008fc60000000000 */
[----:B------:R1:W-:Y:S01]  /*0a50*/  @!P1 STS.64 [R25], R6 ;  /* 0x0000000619009388 */ /* 0x0003e20000000a00 */
[----:B------:R-:W-:Y:S01]  /*0a60*/  BAR.SYNC.DEFER_BLOCKING 0x0 ;  /* 0x0000000000007b1d */ /* 0x000fe20000010000 */
[----:B------:R-:W-:Y:S02]  /*0a70*/  SHF.R.U32.HI R5, RZ, 0x5, R5 ;  /* 0x00000005ff057819 */ /* 0x000fe40000011605 */
[C---:B------:R-:W-:Y:S02]  /*0a80*/  ISETP.GT.U32.AND P1, PT, R0.reuse, 0x1f, PT ;  /* 0x0000001f0000780c */ /* 0x040fe40003f24070 */
[----:B------:R-:W-:Y:S02]  /*0a90*/  ISETP.GE.U32.AND P2, PT, R0, R5, PT ;  /* 0x000000050000720c */ /* 0x000fe40003f46070 */
[----:B------:R-:W-:-:S11]  /*0aa0*/  CS2R R4, SRZ ;  /* 0x0000000000047805 */ /* 0x000fd6000001ff00 */
[----:B------:R1:W2:Y:S01]  /*0ab0*/  @!P2 LDS.64 R4, [R24+UR6] ;  /* 0x000000061804a984 */ /* 0x0002a20008000a00 */
[----:B------:R-:W-:Y:S05]  /*0ac0*/  @P1 BRA `(.L_x_108) ;  /* 0x0000000000581947 */ /* 0x000fea0003800000 */
[----:B------:R-:W-:-:S03]  /*0ad0*/  UMOV UR8, 0xffffffff ;  /* 0xffffffff00087882 */ /* 0x000fc60000000000 */
[----:B------:R-:W-:Y:S05]  /*0ae0*/  BRA.DIV UR8, `(.L_x_109) ;  /* 0x0000000608bc7947 */ /* 0x000fea000b800000 */
[----:B--2---:R-:W2:Y:S04]  /*0af0*/  SHFL.DOWN PT, R10, R4, 0x10, 0x1f ;  /* 0x0a001f00040a7f89 */ /* 0x004ea800000e0000 */
[----:B------:R-:W3:Y:S01]  /*0b00*/  SHFL.DOWN PT, R18, R5, 0x10, 0x1f ;  /* 0x0a001f0005127f89 */ /* 0x000ee200000e0000 */
[----:B--2---:R-:W-:-:S05]  /*0b10*/  IADD3 R31, P1, PT, R10, R4, RZ ;  /* 0x000000040a1f7210 */ /* 0x004fca0007f3e0ff */
[----:B---3--:R-:W-:Y:S01]  /*0b20*/  IMAD.X R28, R18, 0x1, R5, P1 ;  /* 0x00000001121c7824 */ /* 0x008fe200008e0605 */
[----:B------:R-:W2:Y:S04]  /*0b30*/  SHFL.DOWN PT, R10, R31, 0x8, 0x1f ;  /* 0x09001f001f0a7f89 */ /* 0x000ea800000e0000 */
[----:B0-----:R-:W0:Y:S01]  /*0b40*/  SHFL.DOWN PT, R11, R28, 0x8, 0x1f ;  /* 0x09001f001c0b7f89 */ /* 0x001e2200000e0000 */
[----:B--2---:R-:W-:-:S04]  /*0b50*/  IADD3 R29, P1, PT, R10, R31, RZ ;  /* 0x0000001f0a1d7210 */ /* 0x004fc80007f3e0ff */
[----:B0-----:R-:W-:Y:S01]  /*0b60*/  IADD3.X R20, PT, PT, R11, R28, RZ, P1, !PT ;  /* 0x0000001c0b147210 */ /* 0x001fe20000ffe4ff */
        /* <DEDUP_REMOVED lines=8> */
[----:B------:R0:W2:Y:S04]  /*0bf0*/  SHFL.DOWN PT, R10, R11, 0x1, 0x1f ;  /* 0x08201f000b0a7f89 */ /* 0x0000a800000e0000 */
[----:B------:R0:W3:Y:S03]  /*0c00*/  SHFL.DOWN PT, R5, R18, 0x1, 0x1f ;  /* 0x08201f0012057f89 */ /* 0x0000e600000e0000 */
.L_x_134:
[----:B--2---:R-:W-:-:S05]  /*0c10*/  IADD3 R4, P1, PT, R10, R11, RZ ;  /* 0x0000000b0a047210 */ /* 0x004fca0007f3e0ff */
[----:B---3--:R-:W-:-:S08]  /*0c20*/  IMAD.X R5, R5, 0x1, R18, P1 ;  /* 0x0000000105057824 */ /* 0x008fd000008e0612 */
.L_x_108:
[----:B------:R-:W-:Y:S05]  /*0c30*/  BSYNC B2 ;  /* 0x0000000000027941 */ /* 0x000fea0003800000 */
.L_x_107:
[----:B--2---:R-:W2:Y:S01]  /*0c40*/  I2F.F64.U64 R4, R4 ;  /* 0x0000000400047312 */ /* 0x004ea20000301800 */
[----:B------:R-:W-:Y:S01]  /*0c50*/  ISETP.NE.AND P1, PT, R0, RZ, PT ;  /* 0x000000ff0000720c */ /* 0x000fe20003f25270 */
[----:B--2---:R-:W-:-:S08]  /*0c60*/  DMUL R4, R16, R4 ;  /* 0x0000000410047228 */ /* 0x004fd00000000000 */
[----:B------:R-:W-:-:S10]  /*0c70*/  DFMA R4, R12, R4, R14 ;  /* 0x000000040c04722b */ /* 0x000fd4000000000e */
[----:B------:R-:W-:Y:S02]  /*0c80*/  FSEL R14, R4, R14, !P1 ;  /* 0x0000000e040e7208 */ /* 0x000fe40004800000 */
[----:B------:R-:W-:-:S07]  /*0c90*/  FSEL R15, R5, R15, !P1 ;  /* 0x0000000f050f7208 */ /* 0x000fce0004800000 */
.L_x_99:
[----:B------:R-:W2:Y:S01]  /*0ca0*/  LDCU UR8, c[0x0][0x390] ;  /* 0x00007200ff0877ac */ /* 0x000ea20008000800 */
[----:B------:R-:W-:-:S05]  /*0cb0*/  VIADD R27, R27, 0x1 ;  /* 0x000000011b1b7836 */ /* 0x000fca0000000000 */
[----:B--2---:R-:W-:-:S13]  /*0cc0*/  ISETP.NE.AND P1, PT, R27, UR8, PT ;  /* 0x000000081b007c0c */ /* 0x004fda000bf25270 */
[----:B------:R-:W-:Y:S05]  /*0cd0*/  @P1 BRA `(.L_x_110) ;  /* 0xfffffff400f41947 */ /* 0x000fea000383ffff */
.L_x_98:
[----:B------:R-:W-:Y:S05]  /*0ce0*/  BSYNC B0 ;  /* 0x0000000000007941 */ /* 0x000fea0003800000 */
.L_x_97:
[----:B------:R-:W-:Y:S05]  /*0cf0*/  @P0 BRA `(.L_x_111) ;  /* 0xfffffff400900947 */ /* 0x000fea000383ffff */
[----:B------:R-:W-:Y:S05]  /*0d00*/  BSYNC B1 ;  /* 0x0000000000017941 */ /* 0x000fea0003800000 */
.L_x_96:
[----:B------:R-:W-:-:S13]  /*0d10*/  ISETP.NE.AND P0, PT, R0, RZ, PT ;  /* 0x000000ff0000720c */ /* 0x000fda0003f05270 */
[----:B------:R-:W-:Y:S05]  /*0d20*/  @P0 EXIT ;  /* 0x000000000000094d */ /* 0x000fea0003800000 */
[----:B------:R-:W2:Y:S01]  /*0d30*/  LDCU.64 UR8, c[0x0][0x3b8] ;  /* 0x00007700ff0877ac */ /* 0x000ea20008000a00 */
[----:B------:R-:W4:Y:S01]  /*0d40*/  LDCU.64 UR16, c[0x0][0x3b0] ;  /* 0x00007600ff1077ac */ /* 0x000f220008000a00 */
[----:B--2---:R-:W-:-:S04]  /*0d50*/  ULEA UR8, UP0, UR11, UR8, 0x3 ;  /* 0x000000080b087291 */ /* 0x004fc8000f8018ff */
[----:B------:R-:W-:Y:S01]  /*0d60*/  ULEA.HI.X UR9, UR11, UR9, URZ, 0x3, UP0 ;  /* 0x000000090b097291 */ /* 0x000fe200080f1cff */
[----:B----4-:R-:W-:Y:S01]  /*0d70*/  DMUL R14, R14, UR16 ;  /* 0x000000100e0e7c28 */ /* 0x010fe20008000000 */
[----:B0-----:R-:W-:-:S04]  /*0d80*/  MOV R2, UR8 ;  /* 0x0000000800027c02 */ /* 0x001fc80008000f00 */
[----:B------:R-:W-:-:S05]  /*0d90*/  IMAD.U32 R3, RZ, RZ, UR9 ;  /* 0x00000009ff037e24 */ /* 0x000fca000f8e00ff */
[----:B------:R-:W-:Y:S01]  /*0da0*/  STG.E.64 desc[UR12][R2.64], R14 ;  /* 0x0000000e02007986 */ /* 0x000fe2000c101b0c */
[----:B------:R-:W-:Y:S05]  /*0db0*/  EXIT ;  /* 0x000000000000794d */ /* 0x000fea0003800000 */
.L_x_106:
[----:B------:R-:W-:Y:S01]  /*0dc0*/  BSSY B2, `(.L_x_112) ;  /* 0x0000008000027945 */ /* 0x000fe20003800000 */
[----:B------:R-:W-:Y:S01]  /*0dd0*/  IMAD.MOV.U32 R9, RZ, RZ, R29 ;  /* 0x000000ffff097224 */ /* 0x000fe200078e001d */
[----:B------:R-:W-:Y:S01]  /*0de0*/  MOV R6, 0xffffffff ;  /* 0xffffffff00067802 */ /* 0x000fe20000000f00 */
[----:B------:R-:W-:Y:S02]  /*0df0*/  IMAD.MOV.U32 R8, RZ, RZ, 0x10 ;  /* 0x00000010ff087424 */ /* 0x000fe400078e00ff */
[----:B------:R-:W-:-:S07]  /*0e00*/  IMAD.MOV.U32 R7, RZ, RZ, 0x1f ;  /* 0x0000001fff077424 */ /* 0x000fce00078e00ff */
[----:B---3--:R-:W-:Y:S05]  /*0e10*/  WARPSYNC.COLLECTIVE R6, `(.L_x_113) ;  /* 0x0000000006087348 */ /* 0x008fea0003c00000 */
[----:B------:R0:W1:Y:S02]  /*0e20*/  SHFL.DOWN P2, R10, R9, R8, R7 ;  /* 0x08000008090a7389 */ /* 0x0000640000040007 */
[----:B01-3--:R-:W-:Y:S05]  /*0e30*/  ENDCOLLECTIVE ;  /* 0x000000000000791b */ /* 0x00bfea0003800000 */
.L_x_113:
[----:B------:R-:W-:Y:S05]  /*0e40*/  BSYNC B2 ;  /* 0x0000000000027941 */ /* 0x000fea0003800000 */
.L_x_112:
[----:B------:R-:W-:Y:S01]  /*0e50*/  IMAD.MOV.U32 R9, RZ, RZ, R30 ;  /* 0x000000ffff097224 */ /* 0x000fe200078e001e */
[----:B------:R-:W-:Y:S01]  /*0e60*/  MOV R6, 0xffffffff ;  /* 0xffffffff00067802 */ /* 0x000fe20000000f00 */
[----:B------:R-:W-:Y:S02]  /*0e70*/  IMAD.MOV.U32 R8, RZ, RZ, 0x10 ;  /* 0x00000010ff087424 */ /* 0x000fe400078e00ff */
[----:B------:R-:W-:Y:S02]  /*0e80*/  IMAD.MOV.U32 R7, RZ, RZ, 0x1f ;  /* 0x0000001fff077424 */ /* 0x000fe400078e00ff */
[----:B------:R-:W-:-:S07]  /*0e90*/  IMAD.MOV.U32 R4, RZ, RZ, R10 ;  /* 0x000000ffff047224 */ /* 0x000fce00078e000a */
[----:B------:R-:W-:Y:S05]  /*0ea0*/  WARPSYNC.COLLECTIVE R6, `(.L_x_114) ;  /* 0x0000000006087348 */ /* 0x000fea0003c00000 */
[----:B------:R0:W1:Y:S02]  /*0eb0*/  SHFL.DOWN P2, R10, R9, R8, R7 ;  /* 0x08000008090a7389 */ /* 0x0000640000040007 */
[----:B01----:R-:W-:Y:S05]  /*0ec0*/  ENDCOLLECTIVE ;  /* 0x000000000000791b */ /* 0x003fea0003800000 */
.L_x_114:
[----:B------:R-:W-:Y:S01]  /*0ed0*/  IMAD.MOV.U32 R8, RZ, RZ, 0x8 ;  /* 0x00000008ff087424 */ /* 0x000fe200078e00ff */
[----:B------:R-:W-:-:S05]  /*0ee0*/  IADD3 R19, P2, PT, R10, R30, RZ ;  /* 0x0000001e0a137210 */ /* 0x000fca0007f5e0ff */
[----:B------:R-:W-:-:S04]  /*0ef0*/  IMAD.X R35, R4, 0x1, R29, P2 ;  /* 0x0000000104237824 */ /* 0x000fc800010e061d */
[----:B------:R-:W-:-:S07]  /*0f00*/  IMAD.MOV.U32 R9, RZ, RZ, R35 ;  /* 0x000000ffff097224 */ /* 0x000fce00078e0023 */
[----:B------:R-:W-:Y:S05]  /*0f10*/  WARPSYNC.COLLECTIVE R6, `(.L_x_115) ;  /* 0x0000000006087348 */ /* 0x000fea0003c00000 */
[----:B------:R0:W1:Y:S02]  /*0f20*/  SHFL.DOWN P2, R10, R9, R8, R7 ;  /* 0x08000008090a7389 */ /* 0x0000640000040007 */
[----:B01----:R-:W-:Y:S05]  /*0f30*/  ENDCOLLECTIVE ;  /* 0x000000000000791b */ /* 0x003fea0003800000 */
.L_x_115:
[----:B------:R-:W-:Y:S01]  /*0f40*/  IMAD.MOV.U32 R9, RZ, RZ, R19 ;  /* 0x000000ffff097224 */ /* 0x000fe200078e0013 */
[----:B------:R-:W-:-:S07]  /*0f50*/  MOV R4, R10 ;  /* 0x0000000a00047202 */ /* 0x000fce0000000f00 */
[----:B------:R-:W-:Y:S05]  /*0f60*/  WARPSYNC.COLLECTIVE R6, `(.L_x_116) ;  /* 0x0000000006087348 */ /* 0x000fea0003c00000 */
[----:B------:R0:W1:Y:S02]  /*0f70*/  SHFL.DOWN P2, R10, R9, R8, R7 ;  /* 0x08000008090a7389 */ /* 0x0000640000040007 */
[----:B01----:R-:W-:Y:S05]  /*0f80*/  ENDCOLLECTIVE ;  /* 0x000000000000791b */ /* 0x003fea0003800000 */
.L_x_116:
[----:B------:R-:W-:Y:S01]  /*0f90*/  HFMA2 R8, -RZ, RZ, 0, 2.384185791015625e-07 ;  /* 0x00000004ff087431 */ /* 0x000fe200000001ff */
[----:B------:R-:W-:-:S05]  /*0fa0*/  IADD3 R31, P2, PT, R10, R19, RZ ;  /* 0x000000130a1f7210 */ /* 0x000fca0007f5e0ff */
[----:B------:R-:W-:-:S04]  /*0fb0*/  IMAD.X R33, R4, 0x1, R35, P2 ;  /* 0x0000000104217824 */ /* 0x000fc800010e0623 */
[----:B------:R-:W-:-:S07]  /*0fc0*/  IMAD.MOV.U32 R9, RZ, RZ, R33 ;  /* 0x000000ffff097224 */ /* 0x000fce00078e0021 */
[----:B------:R-:W-:Y:S05]  /*0fd0*/  WARPSYNC.COLLECTIVE R6, `(.L_x_117) ;  /* 0x0000000006087348 */ /* 0x000fea0003c00000 */
[----:B------:R0:W1:Y:S02]  /*0fe0*/  SHFL.DOWN P2, R10, R9, R8, R7 ;  /* 0x08000008090a7389 */ /* 0x0000640000040007 */
[----:B01----:R-:W-:Y:S05]  /*0ff0*/  ENDCOLLECTIVE ;  /* 0x000000000000791b */ /* 0x003fea0003800000 */
.L_x_117:
[----:B------:R-:W-:Y:S02]  /*1000*/  IMAD.MOV.U32 R9, RZ, RZ, R31 ;  /* 0x000000ffff097224 */ /* 0x000fe400078e001f */
[----:B------:R-:W-:-:S07]  /*1010*/  IMAD.MOV.U32 R4, RZ, RZ, R10 ;  /* 0x000000ffff047224 */ /* 0x000fce00078e000a */
[----:B------:R-:W-:Y:S05]  /*1020*/  WARPSYNC.COLLECTIVE R6, `(.L_x_118) ;  /* 0x0000000006087348 */ /* 0x000fea0003c00000 */
[----:B------:R0:W1:Y:S02]  /*1030*/  SHFL.DOWN P2, R10, R9, R8, R7 ;  /* 0x08000008090a7389 */ /* 0x0000640000040007 */
[----:B01----:R-:W-:Y:S05]  /*1040*/  ENDCOLLECTIVE ;  /* 0x000000000000791b */ /* 0x003fea0003800000 */
.L_x_118:
[----:B------:R-:W-:Y:S01]  /*1050*/  IMAD.MOV.U32 R8, RZ, RZ, 0x2 ;  /* 0x00000002ff087424 */ /* 0x000fe200078e00ff */
[----:B------:R-:W-:-:S05]  /*1060*/  IADD3 R5, P2, PT, R10, R31, RZ ;  /* 0x0000001f0a057210 */ /* 0x000fca0007f5e0ff */
[----:B------:R-:W-:-:S05]  /*1070*/  IMAD.X R21, R4, 0x1, R33, P2 ;  /* 0x0000000104157824 */ /* 0x000fca00010e0621 */
[----:B------:R-:W-:-:S07]  /*1080*/  MOV R9, R21 ;  /* 0x0000001500097202 */ /* 0x000fce0000000f00 */
[----:B------:R-:W-:Y:S05]  /*1090*/  WARPSYNC.COLLECTIVE R6, `(.L_x_119) ;  /* 0x0000000006087348 */ /* 0x000fea0003c00000 */
[----:B------:R0:W1:Y:S02]  /*10a0*/  SHFL.DOWN P2, R10, R9, R8, R7 ;  /* 0x08000008090a7389 */ /* 0x0000640000040007 */
[----:B01----:R-:W-:Y:S05]  /*10b0*/  ENDCOLLECTIVE ;  /* 0x000000000000791b */ /* 0x003fea0003800000 */
.L_x_119:
[----:B------:R-:W-:Y:S02]  /*10c0*/  IMAD.MOV.U32 R9, RZ, RZ, R5 ;  /* 0x000000ffff097224 */ /* 0x000fe400078e0005 */
[----:B------:R-:W-:-:S07]  /*10d0*/  IMAD.MOV.U32 R4, RZ, RZ, R10 ;  /* 0x000000ffff047224 */ /* 0x000fce00078e000a */
[----:B------:R-:W-:Y:S05]  /*10e0*/  WARPSYNC.COLLECTIVE R6, `(.L_x_120) ;  /* 0x0000000006087348 */ /* 0x000fea0003c00000 */
[----:B------:R0:W1:Y:S02]  /*10f0*/  SHFL.DOWN P2, R10, R9, R8, R7 ;  /* 0x08000008090a7389 */ /* 0x0000640000040007 */
[----:B01----:R-:W-:Y:S05]  /*1100*/  ENDCOLLECTIVE ;  /* 0x000000000000791b */ /* 0x003fea0003800000 */
.L_x_120:
[----:B------:R-:W-:Y:S01]  /*1110*/  IMAD.MOV.U32 R8, RZ, RZ, 0x1 ;  /* 0x00000001ff087424 */ /* 0x000fe200078e00ff */
[----:B------:R-:W-:-:S04]  /*1120*/  IADD3 R11, P2, PT, R10, R5, RZ ;  /* 0x000000050a0b7210 */ /* 0x000fc80007f5e0ff */
[----:B------:R-:W-:-:S05]  /*1130*/  IADD3.X R19, PT, PT, R4, R21, RZ, P2, !PT ;  /* 0x0000001504137210 */ /* 0x000fca00017fe4ff */
[----:B------:R-:W-:-:S07]  /*1140*/  IMAD.MOV.U32 R9, RZ, RZ, R19 ;  /* 0x000000ffff097224 */ /* 0x000fce00078e0013 */
[----:B------:R-:W-:Y:S05]  /*1150*/  WARPSYNC.COLLECTIVE R6, `(.L_x_121) ;  /* 0x0000000006087348 */ /* 0x000fea0003c00000 */
[----:B------:R0:W1:Y:S02]  /*1160*/  SHFL.DOWN P2, R10, R9, R8, R7 ;  /* 0x08000008090a7389 */ /* 0x0000640000040007 */
[----:B01----:R-:W-:Y:S05]  /*1170*/  ENDCOLLECTIVE ;  /* 0x000000000000791b */ /* 0x003fea0003800000 */
.L_x_121:
[----:B------:R-:W-:Y:S01]  /*1180*/  MOV R9, R11 ;  /* 0x0000000b00097202 */ /* 0x000fe20000000f00 */
[----:B------:R-:W-:-:S07]  /*1190*/  IMAD.MOV.U32 R4, RZ, RZ, R10 ;  /* 0x000000ffff047224 */ /* 0x000fce00078e000a */
[----:B------:R-:W-:Y:S05]  /*11a0*/  WARPSYNC.COLLECTIVE R6, `(.L_x_122) ;  /* 0x0000000006087348 */ /* 0x000fea0003c00000 */
[----:B------:R0:W1:Y:S02]  /*11b0*/  SHFL.DOWN P2, R10, R9, R8, R7 ;  /* 0x08000008090a7389 */ /* 0x0000640000040007 */
[----:B01----:R-:W-:Y:S05]  /*11c0*/  ENDCOLLECTIVE ;  /* 0x000000000000791b */ /* 0x003fea0003800000 */
.L_x_122:
[----:B------:R-:W-:Y:S05]  /*11d0*/  BRA `(.L_x_123) ;  /* 0xfffffff800087947 */ /* 0x000fea000383ffff */
.L_x_109:
[----:B--2---:R-:W-:Y:S01]  /*11e0*/  IMAD.MOV.U32 R9, RZ, RZ, R5 ;  /* 0x000000ffff097224 */ /* 0x004fe200078e0005 */
[----:B-1----:R-:W-:Y:S01]  /*11f0*/  MOV R6, 0xffffffff ;  /* 0xffffffff00067802 */ /* 0x002fe20000000f00 */
[----:B------:R-:W-:Y:S02]  /*1200*/  IMAD.MOV.U32 R8, RZ, RZ, 0x10 ;  /* 0x00000010ff087424 */ /* 0x000fe400078e00ff */
[----:B------:R-:W-:-:S07]  /*1210*/  IMAD.MOV.U32 R7, RZ, RZ, 0x1f ;  /* 0x0000001fff077424 */ /* 0x000fce00078e00ff */
[----:B0-----:R-:W-:Y:S05]  /*1220*/  WARPSYNC.COLLECTIVE R6, `(.L_x_124) ;  /* 0x0000000006087348 */ /* 0x001fea0003c00000 */
[----:B------:R1:W2:Y:S02]  /*1230*/  SHFL.DOWN P2, R10, R9, R8, R7 ;  /* 0x08000008090a7389 */ /* 0x0002a40000040007 */
[----:B012---:R-:W-:Y:S05]  /*1240*/  ENDCOLLECTIVE ;  /* 0x000000000000791b */ /* 0x007fea0003800000 */
.L_x_124:
[----:B------:R-:W-:Y:S02]  /*1250*/  IMAD.MOV.U32 R9, RZ, RZ, R4 ;  /* 0x000000ffff097224 */ /* 0x000fe400078e0004 */
[----:B------:R-:W-:-:S07]  /*1260*/  IMAD.MOV.U32 R18, RZ, RZ, R10 ;  /* 0x000000ffff127224 */ /* 0x000fce00078e000a */
[----:B------:R-:W-:Y:S05]  /*1270*/  WARPSYNC.COLLECTIVE R6, `(.L_x_125) ;  /* 0x0000000006087348 */ /* 0x000fea0003c00000 */
[----:B------:R0:W1:Y:S02]  /*1280*/  SHFL.DOWN P2, R10, R9, R8, R7 ;  /* 0x08000008090a7389 */ /* 0x0000640000040007 */
[----:B01----:R-:W-:Y:S05]  /*1290*/  ENDCOLLECTIVE ;  /* 0x000000000000791b */ /* 0x003fea0003800000 */
.L_x_125:
[----:B------:R-:W-:Y:S01]  /*12a0*/  IMAD.MOV.U32 R8, RZ, RZ, 0x8 ;  /* 0x00000008ff087424 */ /* 0x000fe200078e00ff */
[----:B------:R-:W-:-:S05]  /*12b0*/  IADD3 R31, P1, PT, R10, R4, RZ ;  /* 0x000000040a1f7210 */ /* 0x000fca0007f3e0ff */
[----:B------:R-:W-:-:S05]  /*12c0*/  IMAD.X R28, R18, 0x1, R5, P1 ;  /* 0x00000001121c7824 */ /* 0x000fca00008e0605 */
[----:B------:R-:W-:-:S07]  /*12d0*/  MOV R9, R28 ;  /* 0x0000001c00097202 */ /* 0x000fce0000000f00 */
[----:B------:R-:W-:Y:S05]  /*12e0*/  WARPSYNC.COLLECTIVE R6, `(.L_x_126) ;  /* 0x0000000006087348 */ /* 0x000fea0003c00000 */
[----:B------:R0:W1:Y:S02]  /*12f0*/  SHFL.DOWN P2, R10, R9, R8, R7 ;  /* 0x08000008090a7389 */ /* 0x0000640000040007 */
[----:B01----:R-:W-:Y:S05]  /*1300*/  ENDCOLLECTIVE ;  /* 0x000000000000791b */ /* 0x003fea0003800000 */
.L_x_126:
[----:B------:R-:W-:Y:S02]  /*1310*/  IMAD.MOV.U32 R9, RZ, RZ, R31 ;  /* 0x000000ffff097224 */ /* 0x000fe400078e001f */
[----:B------:R-:W-:-:S07]  /*1320*/  IMAD.MOV.U32 R11, RZ, RZ, R10 ;  /* 0x000000ffff0b7224 */ /* 0x000fce00078e000a */
[----:B------:R-:W-:Y:S05]  /*1330*/  WARPSYNC.COLLECTIVE R6, `(.L_x_127) ;  /* 0x0000000006087348 */ /* 0x000fea0003c00000 */
[----:B------:R0:W1:Y:S02]  /*1340*/  SHFL.DOWN P2, R10, R9, R8, R7 ;  /* 0x08000008090a7389 */ /* 0x0000640000040007 */
[----:B01----:R-:W-:Y:S05]  /*1350*/  ENDCOLLECTIVE ;  /* 0x000000000000791b */ /* 0x003fea0003800000 */
.L_x_127:
[----:B------:R-:W-:Y:S01]  /*1360*/  IMAD.MOV.U32 R8, RZ, RZ, 0x4 ;  /* 0x00000004ff087424 */ /* 0x000fe200078e00ff */
[----:B------:R-:W-:-:S04]  /*1370*/  IADD3 R29, P1, PT, R10, R31, RZ ;  /* 0x0000001f0a1d7210 */ /* 0x000fc80007f3e0ff */
[----:B------:R-:W-:-:S05]  /*1380*/  IADD3.X R20, PT, PT, R11, R28, RZ, P1, !PT ;  /* 0x0000001c0b147210 */ /* 0x000fca0000ffe4ff */
[----:B------:R-:W-:-:S07]  /*1390*/  IMAD.MOV.U32 R9, RZ, RZ, R20 ;  /* 0x000000ffff097224 */ /* 0x000fce00078e0014 */
[----:B------:R-:W-:Y:S05]  /*13a0*/  WARPSYNC.COLLECTIVE R6, `(.L_x_128) ;  /* 0x0000000006087348 */ /* 0x000fea0003c00000 */
[----:B------:R0:W1:Y:S02]  /*13b0*/  SHFL.DOWN P2, R10, R9, R8, R7 ;  /* 0x08000008090a7389 */ /* 0x0000640000040007 */
[----:B01----:R-:W-:Y:S05]  /*13c0*/  ENDCOLLECTIVE ;  /* 0x000000000000791b */ /* 0x003fea0003800000 */
.L_x_128:
[----:B------:R-:W-:Y:S01]  /*13d0*/  MOV R9, R29 ;  /* 0x0000001d00097202 */ /* 0x000fe20000000f00 */
[----:B------:R-:W-:-:S07]  /*13e0*/  IMAD.MOV.U32 R11, RZ, RZ, R10 ;  /* 0x000000ffff0b7224 */ /* 0x000fce00078e000a */
[----:B------:R-:W-:Y:S05]  /*13f0*/  WARPSYNC.COLLECTIVE R6, `(.L_x_129) ;  /* 0x0000000006087348 */ /* 0x000fea0003c00000 */
[----:B------:R0:W1:Y:S02]  /*1400*/  SHFL.DOWN P2, R10, R9, R8, R7 ;  /* 0x08000008090a7389 */ /* 0x0000640000040007 */
[----:B01----:R-:W-:Y:S05]  /*1410*/  ENDCOLLECTIVE ;  /* 0x000000000000791b */ /* 0x003fea0003800000 */
.L_x_129:
[----:B------:R-:W-:Y:S01]  /*1420*/  IMAD.MOV.U32 R8, RZ, RZ, 0x2 ;  /* 0x00000002ff087424 */ /* 0x000fe200078e00ff */
[----:B------:R-:W-:-:S05]  /*1430*/  IADD3 R19, P1, PT, R10, R29, RZ ;  /* 0x0000001d0a137210 */ /* 0x000fca0007f3e0ff */
[----:B------:R-:W-:-:S04]  /*1440*/  IMAD.X R21, R11, 0x1, R20, P1 ;  /* 0x000000010b157824 */ /* 0x000fc800008e0614 */
[----:B------:R-:W-:-:S07]  /*1450*/  IMAD.MOV.U32 R9, RZ, RZ, R21 ;  /* 0x000000ffff097224 */ /* 0x000fce00078e0015 */
[----:B------:R-:W-:Y:S05]  /*1460*/  WARPSYNC.COLLECTIVE R6, `(.L_x_130) ;  /* 0x0000000006087348 */ /* 0x000fea0003c00000 */
[----:B------:R0:W1:Y:S02]  /*1470*/  SHFL.DOWN P2, R10, R9, R8, R7 ;  /* 0x08000008090a7389 */ /* 0x0000640000040007 */
[----:B01----:R-:W-:Y:S05]  /*1480*/  ENDCOLLECTIVE ;  /* 0x000000000000791b */ /* 0x003fea0003800000 */
.L_x_130:
[----:B------:R-:W-:Y:S01]  /*1490*/  IMAD.MOV.U32 R9, RZ, RZ, R19 ;  /* 0x000000ffff097224 */ /* 0x000fe200078e0013 */
[----:B------:R-:W-:-:S07]  /*14a0*/  MOV R4, R10 ;  /* 0x0000000a00047202 */ /* 0x000fce0000000f00 */
[----:B------:R-:W-:Y:S05]  /*14b0*/  WARPSYNC.COLLECTIVE R6, `(.L_x_131) ;  /* 0x0000000006087348 */ /* 0x000fea0003c00000 */
[----:B------:R0:W1:Y:S02]  /*14c0*/  SHFL.DOWN P2, R10, R9, R8, R7 ;  /* 0x08000008090a7389 */ /* 0x0000640000040007 */
[----:B01----:R-:W-:Y:S05]  /*14d0*/  ENDCOLLECTIVE ;  /* 0x000000000000791b */ /* 0x003fea0003800000 */
.L_x_131:
[----:B------:R-:W-:Y:S01]  /*14e0*/  HFMA2 R8, -RZ, RZ, 0, 5.9604644775390625e-08 ;  /* 0x00000001ff087431 */ /* 0x000fe200000001ff */
[----:B------:R-:W-:-:S05]  /*14f0*/  IADD3 R11, P1, PT, R10, R19, RZ ;  /* 0x000000130a0b7210 */ /* 0x000fca0007f3e0ff */
[----:B------:R-:W-:-:S04]  /*1500*/  IMAD.X R18, R4, 0x1, R21, P1 ;  /* 0x0000000104127824 */ /* 0x000fc800008e0615 */
[----:B------:R-:W-:-:S07]  /*1510*/  IMAD.MOV.U32 R9, RZ, RZ, R18 ;  /* 0x000000ffff097224 */ /* 0x000fce00078e0012 */
[----:B------:R-:W-:Y:S05]  /*1520*/  WARPSYNC.COLLECTIVE R6, `(.L_x_132) ;  /* 0x0000000006087348 */ /* 0x000fea0003c00000 */
[----:B------:R0:W1:Y:S02]  /*1530*/  SHFL.DOWN P2, R10, R9, R8, R7 ;  /* 0x08000008090a7389 */ /* 0x0000640000040007 */
[----:B01----:R-:W-:Y:S05]  /*1540*/  ENDCOLLECTIVE ;  /* 0x000000000000791b */ /* 0x003fea0003800000 */
.L_x_132:
[----:B------:R-:W-:Y:S02]  /*1550*/  IMAD.MOV.U32 R9, RZ, RZ, R11 ;  /* 0x000000ffff097224 */ /* 0x000fe400078e000b */
[----:B------:R-:W-:-:S07]  /*1560*/  IMAD.MOV.U32 R5, RZ, RZ, R10 ;  /* 0x000000ffff057224 */ /* 0x000fce00078e000a */
[----:B------:R-:W-:Y:S05]  /*1570*/  WARPSYNC.COLLECTIVE R6, `(.L_x_133) ;  /* 0x0000000006087348 */ /* 0x000fea0003c00000 */
[----:B------:R0:W1:Y:S02]  /*1580*/  SHFL.DOWN P2, R10, R9, R8, R7 ;  /* 0x08000008090a7389 */ /* 0x0000640000040007 */
[----:B01----:R-:W-:Y:S05]  /*1590*/  ENDCOLLECTIVE ;  /* 0x000000000000791b */ /* 0x003fea0003800000 */
.L_x_133:
[----:B------:R-:W-:Y:S05]  /*15a0*/  BRA `(.L_x_134) ;  /* 0xfffffff400987947 */ /* 0x000fea000383ffff */
.L_x_135:
        /* <DEDUP_REMOVED lines=13> */
.L_x_138:


//--------------------- .nv.shared.popcount_multiquery_optimized_kernel --------------------------
	.section	.nv.shared.popcount_multiquery_optimized_kernel,"aw",@nobits
	.sectionflags	@""
	.align	16
.nv.shared.popcount_multiquery_optimized_kernel:
	.zero		1280


//--------------------- .nv.shared.reserved.0     --------------------------
	.section	.nv.shared.reserved.0,"aw",@nobits
	.weak		__nv_reservedSMEM_offset_0_alias
	.size		__nv_reservedSMEM_offset_0_alias, 0, 64
	.other		__nv_reservedSMEM_offset_0_alias,@"STO_CUDA_RESERVED_SHARED STV_DEFAULT"
__nv_reservedSMEM_offset_0_alias:
	.zero		0
	.zero		64


//--------------------- .nv.shared.pack_queries_batched_kernel --------------------------
	.section	.nv.shared.pack_queries_batched_kernel,"aw",@nobits
	.sectionflags	@""
	.align	16
	.zero		1024


//--------------------- .nv.shared.popcount_weighted_optimized_kernel --------------------------
	.section	.nv.shared.popcount_weighted_optimized_kernel,"aw",@nobits
	.sectionflags	@""
	.align	16
	.zero		1024


//--------------------- .nv.constant0.popcount_multiquery_optimized_kernel --------------------------
	.section	.nv.constant0.popcount_multiquery_optimized_kernel,"a",@progbits
	.sectionflags	@""
	.align	4
.nv.constant0.popcount_multiquery_optimized_kernel:
	.zero		968


//--------------------- .nv.constant0.pack_queries_batched_kernel --------------------------
	.section	.nv.constant0.pack_queries_batched_kernel,"a",@progbits
	.sectionflags	@""
	.align	4
.nv.constant0.pack_queries_batched_kernel:
	.zero		944


//--------------------- .nv.constant0.popcount_weighted_optimized_kernel --------------------------
	.section	.nv.constant0.popcount_weighted_optimized_kernel,"a",@progbits
	.sectionflags	@""
	.align	4
.nv.constant0.popcount_weighted_optimized_kernel:
	.zero		960


//--------------------- SYMBOLS --------------------------

	.type		.nv.reservedSmem.offset0,@object
	.size		.nv.reservedSmem.offset0,0x4
	.type		.nv.reservedSmem.cap,@object
	.size		.nv.reservedSmem.cap,0x4
